	.target	sm_90a

	.elftype	@"ET_EXEC"


//--------------------- .note.nv.tkinfo           --------------------------
	.section	.note.nv.tkinfo,"",@"SHT_NOTE"
	.sectionflags	@"SHF_NOTE_NV_TKINFO"
	.tkinfo
        /*0018*/ 	.word	0x00000002
        /*0030*/ 	.string	""
        /*0030*/ 	.string	"ptxas"
        /*0030*/ 	.string	"Cuda compilation tools, release 13.0, V13.0.88"
        /*0030*/ 	.string	"Build cuda_13.0.r13.0/compiler.36424714_0"
        /*0030*/ 	.string	"-v  -suppress-debug-info  -lineinfo  -arch sm_90a "



//--------------------- .note.nv.cuinfo           --------------------------
	.section	.note.nv.cuinfo,"",@"SHT_NOTE"
	.sectionflags	@"SHF_NOTE_NV_CUINFO"
        /*0018*/ 	.short	0x0002
        /*001a*/ 	.short	0x005a
        /*001c*/ 	.short	0x0082
	.zero		2


//--------------------- .nv.info                  --------------------------
	.section	.nv.info,"",@"SHT_CUDA_INFO"
	.align	4


	//----- nvinfo : EIATTR_REGCOUNT
	.align		4
        /*0000*/ 	.byte	0x04, 0x2f
        /*0002*/ 	.short	(.L_1 - .L_0)
	.align		4
.L_0:
        /*0004*/ 	.word	index@(gluon_wgmma)
        /*0008*/ 	.word	0x000000ff


	//----- nvinfo : EIATTR_FRAME_SIZE
	.align		4
.L_1:
        /*000c*/ 	.byte	0x04, 0x11
        /*000e*/ 	.short	(.L_3 - .L_2)
	.align		4
.L_2:
        /*0010*/ 	.word	index@(gluon_wgmma)
        /*0014*/ 	.word	0x00000270


	//----- nvinfo : EIATTR_MIN_STACK_SIZE
	.align		4
.L_3:
        /*0018*/ 	.byte	0x04, 0x12
        /*001a*/ 	.short	(.L_5 - .L_4)
	.align		4
.L_4:
        /*001c*/ 	.word	index@(gluon_wgmma)
        /*0020*/ 	.word	0x00000270
.L_5:


//--------------------- .nv.compat                --------------------------
	.section	.nv.compat,"",@"SHT_CUDA_COMPAT_INFO"
	.align	4
        /*0000*/ 	.byte	0x02, 0x09, 0x01, 0x00, 0x02, 0x02, 0x04, 0x00, 0x02, 0x05, 0x05, 0x00, 0x03, 0x07, 0x01, 0x01
        /*0010*/ 	.byte	0x02, 0x03, 0x03, 0x00, 0x02, 0x06, 0x01, 0x00, 0x04, 0x0b, 0x08, 0x00, 0x00, 0x00, 0x00, 0x00
        /*0020*/ 	.byte	0x00, 0x00, 0x00, 0x00


//--------------------- .nv.info.gluon_wgmma      --------------------------
	.section	.nv.info.gluon_wgmma,"",@"SHT_CUDA_INFO"
	.sectionflags	@""
	.align	4


	//----- nvinfo : EIATTR_CUDA_API_VERSION
	.align		4
        /*0000*/ 	.byte	0x04, 0x37
        /*0002*/ 	.short	(.L_7 - .L_6)
.L_6:
        /*0004*/ 	.word	0x00000082


	//----- nvinfo : EIATTR_KPARAM_INFO
	.align		4
.L_7:
        /*0008*/ 	.byte	0x04, 0x17
        /*000a*/ 	.short	(.L_9 - .L_8)
.L_8:
        /*000c*/ 	.word	0x00000000
        /*0010*/ 	.short	0x000a
        /*0012*/ 	.short	0x0048
        /*0014*/ 	.byte	0x00, 0xf4, 0x21, 0x00


	//----- nvinfo : EIATTR_KPARAM_INFO
	.align		4
.L_9:
        /*0018*/ 	.byte	0x04, 0x17
        /*001a*/ 	.short	(.L_11 - .L_10)
.L_10:
        /*001c*/ 	.word	0x00000000
        /*0020*/ 	.short	0x0009
        /*0022*/ 	.short	0x0040
        /*0024*/ 	.byte	0x00, 0xf4, 0x21, 0x00


	//----- nvinfo : EIATTR_KPARAM_INFO
	.align		4
.L_11:
        /*0028*/ 	.byte	0x04, 0x17
        /*002a*/ 	.short	(.L_13 - .L_12)
.L_12:
        /*002c*/ 	.word	0x00000000
        /*0030*/ 	.short	0x0008
        /*0032*/ 	.short	0x0038
        /*0034*/ 	.byte	0x00, 0xf0, 0x21, 0x00


	//----- nvinfo : EIATTR_KPARAM_INFO
	.align		4
.L_13:
        /*0038*/ 	.byte	0x04, 0x17
        /*003a*/ 	.short	(.L_15 - .L_14)
.L_14:
        /*003c*/ 	.word	0x00000000
        /*0040*/ 	.short	0x0007
        /*0042*/ 	.short	0x0030
        /*0044*/ 	.byte	0x00, 0xf0, 0x21, 0x00


	//----- nvinfo : EIATTR_KPARAM_INFO
	.align		4
.L_15:
        /*0048*/ 	.byte	0x04, 0x17
        /*004a*/ 	.short	(.L_17 - .L_16)
.L_16:
        /*004c*/ 	.word	0x00000000
        /*0050*/ 	.short	0x0006
        /*0052*/ 	.short	0x0028
        /*0054*/ 	.byte	0x00, 0xf0, 0x21, 0x00


	//----- nvinfo : EIATTR_KPARAM_INFO
	.align		4
.L_17:
        /*0058*/ 	.byte	0x04, 0x17
        /*005a*/ 	.short	(.L_19 - .L_18)
.L_18:
        /*005c*/ 	.word	0x00000000
        /*0060*/ 	.short	0x0005
        /*0062*/ 	.short	0x0020
        /*0064*/ 	.byte	0x00, 0xf0, 0x11, 0x00


	//----- nvinfo : EIATTR_KPARAM_INFO
	.align		4
.L_19:
        /*0068*/ 	.byte	0x04, 0x17
        /*006a*/ 	.short	(.L_21 - .L_20)
.L_20:
        /*006c*/ 	.word	0x00000000
        /*0070*/ 	.short	0x0004
        /*0072*/ 	.short	0x001c
        /*0074*/ 	.byte	0x00, 0xf0, 0x11, 0x00


	//----- nvinfo : EIATTR_KPARAM_INFO
	.align		4
.L_21:
        /*0078*/ 	.byte	0x04, 0x17
        /*007a*/ 	.short	(.L_23 - .L_22)
.L_22:
        /*007c*/ 	.word	0x00000000
        /*0080*/ 	.short	0x0003
        /*0082*/ 	.short	0x0018
        /*0084*/ 	.byte	0x00, 0xf0, 0x11, 0x00


	//----- nvinfo : EIATTR_KPARAM_INFO
	.align		4
.L_23:
        /*0088*/ 	.byte	0x04, 0x17
        /*008a*/ 	.short	(.L_25 - .L_24)
.L_24:
        /*008c*/ 	.word	0x00000000
        /*0090*/ 	.short	0x0002
        /*0092*/ 	.short	0x0010
        /*0094*/ 	.byte	0x00, 0xf4, 0x21, 0x00


	//----- nvinfo : EIATTR_KPARAM_INFO
	.align		4
.L_25:
        /*0098*/ 	.byte	0x04, 0x17
        /*009a*/ 	.short	(.L_27 - .L_26)
.L_26:
        /*009c*/ 	.word	0x00000000
        /*00a0*/ 	.short	0x0001
        /*00a2*/ 	.short	0x0008
        /*00a4*/ 	.byte	0x00, 0xf4, 0x21, 0x00


	//----- nvinfo : EIATTR_KPARAM_INFO
	.align		4
.L_27:
        /*00a8*/ 	.byte	0x04, 0x17
        /*00aa*/ 	.short	(.L_29 - .L_28)
.L_28:
        /*00ac*/ 	.word	0x00000000
        /*00b0*/ 	.short	0x0000
        /*00b2*/ 	.short	0x0000
        /*00b4*/ 	.byte	0x00, 0xf4, 0x21, 0x00


	//----- nvinfo : EIATTR_SPARSE_MMA_MASK
	.align		4
.L_29:
        /*00b8*/ 	.byte	0x03, 0x50
        /*00ba*/ 	.short	0x0000


	//----- nvinfo : EIATTR_MAXREG_COUNT
	.align		4
        /*00bc*/ 	.byte	0x03, 0x1b
        /*00be*/ 	.short	0x00ff


	//----- nvinfo : EIATTR_NUM_BARRIERS
	.align		4
        /*00c0*/ 	.byte	0x02, 0x4c
        /*00c2*/ 	.byte	0x01
	.zero		1


	//----- nvinfo : EIATTR_ANNOTATIONS
	.align		4
        /*00c4*/ 	.byte	0x04, 0x55
        /*00c6*/ 	.short	(.L_31 - .L_30)


	//   ....[0]....
.L_30:
        /*00c8*/ 	.word	0x00000001
        /*00cc*/ 	.byte	0x50, 0x11, 0x00, 0x00, 0x01, 0x00, 0x00, 0x00, 0xa0, 0x12, 0x00, 0x00, 0x01, 0x00, 0x00, 0x00
        /* <DEDUP_REMOVED lines=272> */
        /*11dc*/ 	.byte	0x80, 0x45, 0x00, 0x00, 0x01, 0x00, 0x00, 0x00, 0x90, 0x45, 0x00, 0x00


	//----- nvinfo : EIATTR_MERCURY_ISA_VERSION
	.align		4
.L_31:
        /*11e8*/ 	.byte	0x03, 0x5f
        /*11ea*/ 	.short	0x0101


	//----- nvinfo : EIATTR_INT_WARP_WIDE_INSTR_OFFSETS
	.align		4
        /*11ec*/ 	.byte	0x04, 0x31
        /*11ee*/ 	.short	(.L_33 - .L_32)


	//   ....[0]....
.L_32:
        /*11f0*/ 	.word	0x000012d0


	//   ....[1]....
        /*11f4*/ 	.word	0x000012f0


	//   ....[2]....
        /*11f8*/ 	.word	0x00001310


	//   ....[3]....
        /*11fc*/ 	.word	0x000013f0


	//   ....[4]....
        /*1200*/ 	.word	0x00002d20


	//   ....[5]....
        /*1204*/ 	.word	0x00002d30


	//   ....[6]....
        /*1208*/ 	.word	0x00002da0


	//   ....[7]....
        /*120c*/ 	.word	0x00002db0


	//   ....[8]....
        /*1210*/ 	.word	0x000047a0


	//   ....[9]....
        /*1214*/ 	.word	0x000047c0


	//----- nvinfo : EIATTR_COOP_GROUP_MASK_REGIDS
	.align		4
.L_33:
        /*1218*/ 	.byte	0x04, 0x29
        /*121a*/ 	.short	(.L_35 - .L_34)


	//   ....[0]....
.L_34:
        /*121c*/ 	.word	0xffffffff


	//   ....[1]....
        /*1220*/ 	.word	0xffffffff


	//   ....[2]....
        /*1224*/ 	.word	0xffffffff


	//----- nvinfo : EIATTR_COOP_GROUP_INSTR_OFFSETS
	.align		4
.L_35:
        /*1228*/ 	.byte	0x04, 0x28
        /*122a*/ 	.short	(.L_37 - .L_36)


	//   ....[0]....
.L_36:
        /*122c*/ 	.word	0x00000160


	//   ....[1]....
        /*1230*/ 	.word	0x00000730


	//   ....[2]....
        /*1234*/ 	.word	0x00000ce0


	//----- nvinfo : EIATTR_MBARRIER_INSTR_OFFSETS
	.align		4
.L_37:
        /*1238*/ 	.byte	0x04, 0x39
        /*123a*/ 	.short	(.L_39 - .L_38)


	//   ....[0]....
.L_38:
        /*123c*/ 	.word	0x00001c90
        /*1240*/ 	.word	0x000000ff
        /*1244*/ 	.word	0x00030000
        /*1248*/ 	.short	0x0100
        /*124a*/ 	.byte	0x14
	.zero		1


	//   ....[1]....
        /*124c*/ 	.word	0x00001e40
        /*1250*/ 	.word	0x000000ff
        /*1254*/ 	.word	0x00030008
        /*1258*/ 	.short	0x0100
        /*125a*/ 	.byte	0x14
	.zero		1


	//   ....[2]....
        /*125c*/ 	.word	0x00001ff0
        /*1260*/ 	.word	0x000000ff
        /*1264*/ 	.word	0x00030010
        /*1268*/ 	.short	0x0100
        /*126a*/ 	.byte	0x14
	.zero		1


	//   ....[3]....
        /*126c*/ 	.word	0x00002e60
        /*1270*/ 	.word	0x000000ff
        /*1274*/ 	.word	0x00030000
        /*1278*/ 	.short	0x010a
        /*127a*/ 	.byte	0x13
	.zero		1


	//   ....[4]....
        /*127c*/ 	.word	0x00003cc0
        /*1280*/ 	.word	0x000000ff
        /*1284*/ 	.word	0x00030000
        /*1288*/ 	.short	0x0108
        /*128a*/ 	.byte	0x14
	.zero		1


	//   ....[5]....
        /*128c*/ 	.word	0x00003d30
        /*1290*/ 	.word	0x000000ff
        /*1294*/ 	.word	0x00030008
        /*1298*/ 	.short	0x0108
        /*129a*/ 	.byte	0x14
	.zero		1


	//   ....[6]....
        /*129c*/ 	.word	0x00003dc0
        /*12a0*/ 	.word	0x000000ff
        /*12a4*/ 	.word	0x00030010
        /*12a8*/ 	.short	0x0108
        /*12aa*/ 	.byte	0x14
	.zero		1


	//   ....[7]....
        /*12ac*/ 	.word	0x00005160
        /*12b0*/ 	.word	0x000000ff
        /*12b4*/ 	.word	0x00030000
        /*12b8*/ 	.short	0x010a
        /*12ba*/ 	.byte	0x13
	.zero		1


	//----- nvinfo : EIATTR_NUM_MBARRIERS
	.align		4
.L_39:
        /*12bc*/ 	.byte	0x03, 0x38
        /*12be*/ 	.short	0x0003


	//----- nvinfo : EIATTR_EXIT_INSTR_OFFSETS
	.align		4
        /*12c0*/ 	.byte	0x04, 0x1c
        /*12c2*/ 	.short	(.L_41 - .L_40)


	//   ....[0]....
.L_40:
        /*12c4*/ 	.word	0x00005150


	//----- nvinfo : EIATTR_REQNTID
	.align		4
.L_41:
        /*12c8*/ 	.byte	0x04, 0x10
        /*12ca*/ 	.short	(.L_43 - .L_42)
.L_42:
        /*12cc*/ 	.word	0x00000100
        /*12d0*/ 	.word	0x00000001
        /*12d4*/ 	.word	0x00000001


	//----- nvinfo : EIATTR_CRS_STACK_SIZE
	.align		4
.L_43:
        /*12d8*/ 	.byte	0x04, 0x1e
        /*12da*/ 	.short	(.L_45 - .L_44)
.L_44:
        /*12dc*/ 	.word	0x00000000


	//----- nvinfo : EIATTR_CBANK_PARAM_SIZE
	.align		4
.L_45:
        /*12e0*/ 	.byte	0x03, 0x19
        /*12e2*/ 	.short	0x0050


	//----- nvinfo : EIATTR_PARAM_CBANK
	.align		4
        /*12e4*/ 	.byte	0x04, 0x0a
        /*12e6*/ 	.short	(.L_47 - .L_46)
	.align		4
.L_46:
        /*12e8*/ 	.word	index@(.nv.constant0.gluon_wgmma)
        /*12ec*/ 	.short	0x0210
        /*12ee*/ 	.short	0x0050


	//----- nvinfo : EIATTR_SW_WAR
	.align		4
.L_47:
        /*12f0*/ 	.byte	0x04, 0x36
        /*12f2*/ 	.short	(.L_49 - .L_48)
.L_48:
        /*12f4*/ 	.word	0x00000008
.L_49:


//--------------------- .nv.callgraph             --------------------------
	.section	.nv.callgraph,"",@"SHT_CUDA_CALLGRAPH"
	.align	4
	.sectionentsize	8
	.align		4
        /*0000*/ 	.word	0x00000000
	.align		4
        /*0004*/ 	.word	0xffffffff
	.align		4
        /*0008*/ 	.word	0x00000000
	.align		4
        /*000c*/ 	.word	0xfffffffe
	.align		4
        /*0010*/ 	.word	0x00000000
	.align		4
        /*0014*/ 	.word	0xfffffffd
	.align		4
        /*0018*/ 	.word	0x00000000
	.align		4
        /*001c*/ 	.word	0xfffffffc


//--------------------- .text.gluon_wgmma         --------------------------
	.section	.text.gluon_wgmma,"ax",@progbits
	.align	128
        .global         gluon_wgmma
        .type           gluon_wgmma,@function
        .size           gluon_wgmma,(.L_x_52 - gluon_wgmma)
        .other          gluon_wgmma,@"STO_CUDA_ENTRY STV_DEFAULT"
gluon_wgmma:
.text.gluon_wgmma:
[----:B------:R-:W1:Y:S01]  /*0000*/  LDC R1, c[0x0][0x28] ;  /* 0x00000a00ff017b82 */ /* 0x000e620000000800 */
[----:B------:R-:W2:Y:S07]  /*0010*/  S2R R3, SR_TID.X ;  /* 0x0000000000037919 */ /* 0x000eae0000002100 */
[----:B------:R-:W3:Y:S01]  /*0020*/  S2UR UR4, SR_CgaCtaId ;  /* 0x00000000000479c3 */ /* 0x000ee20000008800 */
[----:B------:R-:W-:Y:S01]  /*0030*/  UMOV UR20, 0x400 ;  /* 0x0000040000147882 */ /* 0x000fe20000000000 */
[----:B------:R-:W-:Y:S01]  /*0040*/  ULDC UR6, c[0x0][0xc] ;  /* 0x0000030000067ab9 */ /* 0x000fe20000000800 */
[----:B------:R-:W-:Y:S01]  /*0050*/  ULDC.64 UR26, c[0x0][0x250] ;  /* 0x00009400001a7ab9 */ /* 0x000fe20000000a00 */
[----:B------:R-:W-:Y:S01]  /*0060*/  BSSY B0, `(.L_x_0) ;  /* 0x0000020000007945 */ /* 0x000fe20003800000 */
[----:B-1----:R-:W-:-:S03]  /*0070*/  VIADD R1, R1, 0xfffffd90 ;  /* 0xfffffd9001017836 */ /* 0x002fc60000000000 */
[----:B------:R-:W1:Y:S08]  /*0080*/  LDC R6, c[0x0][0x228] ;  /* 0x00008a00ff067b82 */ /* 0x000e700000000800 */
[----:B------:R-:W4:Y:S08]  /*0090*/  LDC R14, c[0x0][0x230] ;  /* 0x00008c00ff0e7b82 */ /* 0x000f300000000800 */
[----:B------:R-:W-:Y:S01]  /*00a0*/  S2UR UR37, SR_CTAID.Y ;  /* 0x00000000002579c3 */ /* 0x000fe20000002600 */
[----:B---3--:R-:W-:-:S03]  /*00b0*/  ULEA UR20, UR4, UR20, 0x18 ;  /* 0x0000001404147291 */ /* 0x008fc6000f8ec03f */
[----:B------:R-:W-:Y:S01]  /*00c0*/  ULDC UR4, c[0x0][0x10] ;  /* 0x0000040000047ab9 */ /* 0x000fe20000000800 */
[----:B--2---:R-:W-:-:S03]  /*00d0*/  LOP3.LUT R2, R3, 0xff, RZ, 0xc0, !PT ;  /* 0x000000ff03027812 */ /* 0x004fc600078ec0ff */
[----:B------:R-:W2:Y:S01]  /*00e0*/  S2UR UR5, SR_CTAID.Z ;  /* 0x00000000000579c3 */ /* 0x000ea20000002700 */
[----:B-1----:R-:W-:Y:S01]  /*00f0*/  VIADD R6, R6, 0xffffffff ;  /* 0xffffffff06067836 */ /* 0x002fe20000000000 */
[C---:B------:R-:W-:Y:S02]  /*0100*/  ISETP.GE.U32.AND P0, PT, R2.reuse, 0x20, PT ;  /* 0x000000200200780c */ /* 0x040fe40003f06070 */
[C---:B------:R-:W-:Y:S02]  /*0110*/  ISETP.NE.U32.AND P2, PT, R2.reuse, RZ, PT ;  /* 0x000000ff0200720c */ /* 0x040fe40003f45070 */
[----:B------:R-:W-:Y:S02]  /*0120*/  LEA R12, R2, UR20, 0x2 ;  /* 0x00000014020c7c11 */ /* 0x000fe4000f8e10ff */
[----:B------:R-:W1:Y:S01]  /*0130*/  S2UR UR38, SR_CTAID.X ;  /* 0x00000000002679c3 */ /* 0x000e620000002500 */
[----:B----4-:R-:W-:-:S06]  /*0140*/  VIADD R13, R14, 0xffffffff ;  /* 0xffffffff0e0d7836 */ /* 0x010fcc0000000000 */
[----:B------:R3:W-:Y:S01]  /*0150*/  @!P0 STS [R12], RZ ;  /* 0x000000ff0c008388 */ /* 0x0007e20000000800 */
[----:B------:R-:W-:-:S03]  /*0160*/  NOP ;  /* 0x0000000000007918 */ /* 0x000fc60000000000 */
[----:B------:R3:W-:Y:S01]  /*0170*/  @!P2 STS [UR20+0x24], R6 ;  /* 0x00002406ff00a988 */ /* 0x0007e20008000814 */
[----:B--2---:R-:W-:-:S03]  /*0180*/  UIMAD UR4, UR5, UR4, UR37 ;  /* 0x00000004050472a4 */ /* 0x004fc6000f8e0225 */
[----:B------:R3:W-:Y:S01]  /*0190*/  @!P2 STS [UR20+0x20], R13 ;  /* 0x0000200dff00a988 */ /* 0x0007e20008000814 */
[----:B-1----:R-:W-:-:S04]  /*01a0*/  UIMAD UR4, UR4, UR6, UR38 ;  /* 0x00000006040472a4 */ /* 0x002fc8000f8e0226 */
[----:B------:R-:W-:-:S03]  /*01b0*/  UIMAD UR5, UR4, 0x180, URZ ;  /* 0x00000180040578a4 */ /* 0x000fc6000f8e023f */
[----:B------:R-:W-:Y:S01]  /*01c0*/  UMOV UR4, URZ ;  /* 0x0000003f00047c82 */ /* 0x000fe20008000000 */
[----:B------:R-:W-:-:S04]  /*01d0*/  UIADD3 UR22, UP0, UR5, UR26, URZ ;  /* 0x0000001a05167290 */ /* 0x000fc8000ff1e03f */
[----:B------:R-:W-:Y:S01]  /*01e0*/  ULEA.HI.X.SX32 UR23, UR5, UR27, 0x1, UP0 ;  /* 0x0000001b05177291 */ /* 0x000fe200080f0e3f */
[----:B---3--:R-:W-:Y:S11]  /*01f0*/  @P2 BRA `(.L_x_1) ;  /* 0x0000000000182947 */ /* 0x008ff60003800000 */
[----:B------:R-:W1:Y:S01]  /*0200*/  LDS R0, [UR20+0x8] ;  /* 0x00000814ff007984 */ /* 0x000e620008000800 */
[----:B------:R-:W2:Y:S01]  /*0210*/  LDC.64 R8, c[0x0][0x210] ;  /* 0x00008400ff087b82 */ /* 0x000ea20000000a00 */
[----:B------:R-:W-:Y:S02]  /*0220*/  IMAD.MOV.U32 R5, RZ, RZ, 0x70 ;  /* 0x00000070ff057424 */ /* 0x000fe400078e00ff */
[----:B--2---:R2:W-:Y:S03]  /*0230*/  STS.64 [UR20], R8 ;  /* 0x00000008ff007988 */ /* 0x0045e60008000a14 */
[----:B-1----:R-:W-:-:S05]  /*0240*/  LOP3.LUT R0, R0, 0x10, R5, 0xd8, !PT ;  /* 0x0000001000007812 */ /* 0x002fca00078ed805 */
[----:B------:R2:W-:Y:S02]  /*0250*/  STS [UR20+0x8], R0 ;  /* 0x00000800ff007988 */ /* 0x0005e40008000814 */
.L_x_1:
[----:B------:R-:W-:Y:S05]  /*0260*/  BSYNC B0 ;  /* 0x0000000000007941 */ /* 0x000fea0003800000 */
.L_x_0:
[----:B------:R-:W-:Y:S04]  /*0270*/  BSSY B0, `(.L_x_2) ;  /* 0x000000a000007945 */ /* 0x000fe80003800000 */
[----:B------:R-:W-:Y:S05]  /*0280*/  @P2 BRA `(.L_x_3) ;  /* 0x0000000000202947 */ /* 0x000fea0003800000 */
[----:B--2---:R-:W1:Y:S01]  /*0290*/  LDS R0, [UR20+0x34] ;  /* 0x00003414ff007984 */ /* 0x004e620008000800 */
[----:B------:R-:W-:Y:S02]  /*02a0*/  IMAD.MOV.U32 R5, RZ, RZ, 0x3f000000 ;  /* 0x3f000000ff057424 */ /* 0x000fe400078e00ff */
[----:B------:R-:W-:Y:S01]  /*02b0*/  @!P2 IMAD.MOV.U32 R4, RZ, RZ, 0xff ;  /* 0x000000ffff04a424 */ /* 0x000fe200078e00ff */
[----:B------:R-:W2:Y:S02]  /*02c0*/  @!P2 LDS R7, [UR20+0x38] ;  /* 0x00003814ff07a984 */ /* 0x000ea40008000800 */
[----:B-1----:R-:W-:Y:S02]  /*02d0*/  LOP3.LUT R0, R0, 0xff000000, R5, 0xb8, !PT ;  /* 0xff00000000007812 */ /* 0x002fe400078eb805 */
[----:B--2---:R-:W-:-:S03]  /*02e0*/  @!P2 LOP3.LUT R4, R7, 0xff, R4, 0xb8, !PT ;  /* 0x000000ff0704a812 */ /* 0x004fc600078eb804 */
[----:B------:R1:W-:Y:S04]  /*02f0*/  STS [UR20+0x34], R0 ;  /* 0x00003400ff007988 */ /* 0x0003e80008000814 */
[----:B------:R1:W-:Y:S02]  /*0300*/  @!P2 STS [UR20+0x38], R4 ;  /* 0x00003804ff00a988 */ /* 0x0003e40008000814 */
.L_x_3:
[----:B------:R-:W-:Y:S05]  /*0310*/  BSYNC B0 ;  /* 0x0000000000007941 */ /* 0x000fea0003800000 */
.L_x_2:
[----:B------:R-:W-:Y:S04]  /*0320*/  BSSY B0, `(.L_x_4) ;  /* 0x000000e000007945 */ /* 0x000fe80003800000 */
[----:B------:R-:W-:Y:S05]  /*0330*/  @P2 BRA `(.L_x_5) ;  /* 0x0000000000302947 */ /* 0x000fea0003800000 */
[----:B-1----:R-:W1:Y:S01]  /*0340*/  LDS R4, [UR20+0x34] ;  /* 0x00003414ff047984 */ /* 0x002e620008000800 */
[----:B------:R-:W3:Y:S03]  /*0350*/  LDC.64 R10, c[0x0][0x238] ;  /* 0x00008e00ff0a7b82 */ /* 0x000ee60000000a00 */
[----:B--2---:R-:W2:Y:S01]  /*0360*/  LDS R0, [UR20+0x1c] ;  /* 0x00001c14ff007984 */ /* 0x004ea20008000800 */
[C---:B---3--:R-:W-:Y:S01]  /*0370*/  SHF.L.U64.HI R8, R10.reuse, 0x1, R11 ;  /* 0x000000010a087819 */ /* 0x048fe2000001020b */
[----:B------:R-:W-:-:S03]  /*0380*/  IMAD.SHL.U32 R5, R10, 0x2, RZ ;  /* 0x000000020a057824 */ /* 0x000fc600078e00ff */
[--C-:B------:R-:W-:Y:S02]  /*0390*/  SHF.R.U32.HI R7, RZ, 0x4, R8.reuse ;  /* 0x00000004ff077819 */ /* 0x100fe40000011608 */
[----:B------:R-:W-:-:S05]  /*03a0*/  SHF.R.U64 R5, R5, 0x4, R8 ;  /* 0x0000000405057819 */ /* 0x000fca0000001208 */
[----:B------:R3:W-:Y:S01]  /*03b0*/  STS [UR20+0xc], R5 ;  /* 0x00000c05ff007988 */ /* 0x0007e20008000814 */
[----:B-1----:R-:W-:Y:S02]  /*03c0*/  LOP3.LUT R4, R4, 0x7, RZ, 0xb8, !PT ;  /* 0x0000000704047812 */ /* 0x002fe400078eb8ff */
[----:B--2---:R-:W-:-:S03]  /*03d0*/  LOP3.LUT R0, R0, 0xf, R7, 0xb8, !PT ;  /* 0x0000000f00007812 */ /* 0x004fc600078eb807 */
[----:B------:R3:W-:Y:S04]  /*03e0*/  STS [UR20+0x34], R4 ;  /* 0x00003404ff007988 */ /* 0x0007e80008000814 */
[----:B------:R3:W-:Y:S02]  /*03f0*/  STS [UR20+0x1c], R0 ;  /* 0x00001c00ff007988 */ /* 0x0007e40008000814 */
.L_x_5:
[----:B------:R-:W-:Y:S05]  /*0400*/  BSYNC B0 ;  /* 0x0000000000007941 */ /* 0x000fea0003800000 */
.L_x_4:
[----:B------:R-:W-:Y:S04]  /*0410*/  BSSY B1, `(.L_x_6) ;  /* 0x000001a000017945 */ /* 0x000fe80003800000 */
[----:B------:R-:W-:Y:S04]  /*0420*/  BSSY B0, `(.L_x_7) ;  /* 0x0000015000007945 */ /* 0x000fe80003800000 */
[----:B------:R-:W-:Y:S05]  /*0430*/  @P2 BRA `(.L_x_8) ;  /* 0x0000000000202947 */ /* 0x000fea0003800000 */
[----:B-123--:R-:W1:Y:S02]  /*0440*/  LDS R0, [UR20+0x34] ;  /* 0x00003414ff007984 */ /* 0x00ee640008000800 */
[----:B-1----:R-:W-:-:S05]  /*0450*/  LOP3.LUT R0, R0, 0x38, RZ, 0xb8, !PT ;  /* 0x0000003800007812 */ /* 0x002fca00078eb8ff */
[----:B------:R1:W-:Y:S01]  /*0460*/  STS [UR20+0x34], R0 ;  /* 0x00003400ff007988 */ /* 0x0003e20008000814 */
[----:B------:R-:W-:Y:S05]  /*0470*/  @P2 BRA `(.L_x_9) ;  /* 0x0000000000202947 */ /* 0x000fea0003800000 */
[----:B-1----:R-:W1:Y:S01]  /*0480*/  LDS R0, [UR20+0x8] ;  /* 0x00000814ff007984 */ /* 0x002e620008000800 */
[----:B------:R-:W-:-:S05]  /*0490*/  IMAD.MOV.U32 R5, RZ, RZ, 0x780 ;  /* 0x00000780ff057424 */ /* 0x000fca00078e00ff */
[----:B-1----:R-:W-:-:S05]  /*04a0*/  LOP3.LUT R0, R0, 0x300, R5, 0xd8, !PT ;  /* 0x0000030000007812 */ /* 0x002fca00078ed805 */
[----:B------:R4:W-:Y:S02]  /*04b0*/  STS [UR20+0x8], R0 ;  /* 0x00000800ff007988 */ /* 0x0009e40008000814 */
.L_x_8:
[----:B------:R-:W-:Y:S05]  /*04c0*/  @P2 BRA `(.L_x_10) ;  /* 0x0000000000282947 */ /* 0x000fea0003800000 */
[----:B-1234-:R-:W1:Y:S02]  /*04d0*/  LDS R0, [UR20+0x8] ;  /* 0x00000814ff007984 */ /* 0x01ee640008000800 */
[----:B-1----:R-:W-:-:S05]  /*04e0*/  LOP3.LUT R0, R0, 0x1800, RZ, 0xb8, !PT ;  /* 0x0000180000007812 */ /* 0x002fca00078eb8ff */
[----:B------:R2:W-:Y:S02]  /*04f0*/  STS [UR20+0x8], R0 ;  /* 0x00000800ff007988 */ /* 0x0005e40008000814 */
.L_x_9:
[----:B------:R-:W-:Y:S05]  /*0500*/  @P2 BREAK B0 ;  /* 0x0000000000002942 */ /* 0x000fea0003800000 */
[----:B------:R-:W-:Y:S05]  /*0510*/  @P2 BRA `(.L_x_11) ;  /* 0x0000000000242947 */ /* 0x000fea0003800000 */
[----:B------:R-:W3:Y:S01]  /*0520*/  LDS R5, [UR20+0x8] ;  /* 0x00000814ff057984 */ /* 0x000ee20008000800 */
[----:B-12---:R-:W-:-:S05]  /*0530*/  IMAD.MOV.U32 R0, RZ, RZ, 0x6000 ;  /* 0x00006000ff007424 */ /* 0x006fca00078e00ff */
[----:B---3--:R-:W-:-:S04]  /*0540*/  LOP3.LUT R0, R5, 0x6000, R0, 0xd8, !PT ;  /* 0x0000600005007812 */ /* 0x008fc800078ed800 */
[----:B------:R-:W-:-:S05]  /*0550*/  LOP3.LUT R0, R0, 0x400000, RZ, 0xb8, !PT ;  /* 0x0040000000007812 */ /* 0x000fca00078eb8ff */
[----:B------:R1:W-:Y:S02]  /*0560*/  STS [UR20+0x8], R0 ;  /* 0x00000800ff007988 */ /* 0x0003e40008000814 */
.L_x_10:
[----:B------:R-:W-:Y:S05]  /*0570*/  BSYNC B0 ;  /* 0x0000000000007941 */ /* 0x000fea0003800000 */
.L_x_7:
[----:B-1234-:R-:W1:Y:S02]  /*0580*/  @!P2 LDS R0, [UR20+0x8] ;  /* 0x00000814ff00a984 */ /* 0x01ee640008000800 */
[----:B-1----:R-:W-:-:S05]  /*0590*/  @!P2 LOP3.LUT R0, R0, 0x8000, RZ, 0xb8, !PT ;  /* 0x000080000000a812 */ /* 0x002fca00078eb8ff */
[----:B------:R3:W-:Y:S02]  /*05a0*/  @!P2 STS [UR20+0x8], R0 ;  /* 0x00000800ff00a988 */ /* 0x0007e40008000814 */
.L_x_11:
[----:B------:R-:W-:Y:S05]  /*05b0*/  BSYNC B1 ;  /* 0x0000000000017941 */ /* 0x000fea0003800000 */
.L_x_6:
[----:B------:R-:W-:Y:S05]  /*05c0*/  WARPSYNC.ALL ;  /* 0x0000000000007948 */ /* 0x000fea0003800000 */
[----:B------:R-:W4:Y:S02]  /*05d0*/  LDC R7, c[0x0][0x22c] ;  /* 0x00008b00ff077b82 */ /* 0x000f240000000800 */
[----:B----4-:R-:W-:Y:S01]  /*05e0*/  VIADD R7, R7, 0xffffffff ;  /* 0xffffffff07077836 */ /* 0x010fe20000000000 */
[----:B------:R-:W-:Y:S06]  /*05f0*/  @P0 BRA `(.L_x_12) ;  /* 0x0000000000280947 */ /* 0x000fec0003800000 */
[----:B-123--:R-:W1:Y:S01]  /*0600*/  S2R R0, SR_LANEID ;  /* 0x0000000000007919 */ /* 0x00ee620000000000 */
[----:B------:R-:W-:Y:S05]  /*0610*/  WARPSYNC.ALL ;  /* 0x0000000000007948 */ /* 0x000fea0003800000 */
[----:B-1----:R-:W-:-:S05]  /*0620*/  IMAD.SHL.U32 R0, R0, 0x4, RZ ;  /* 0x0000000400007824 */ /* 0x002fca00078e00ff */
[----:B------:R-:W1:Y:S01]  /*0630*/  LDS R9, [R0+UR20] ;  /* 0x0000001400097984 */ /* 0x000e620008000800 */
[----:B------:R-:W-:-:S05]  /*0640*/  IADD3 R4, P1, R0, UR22, RZ ;  /* 0x0000001600047c10 */ /* 0x000fca000ff3e0ff */
[----:B------:R-:W-:-:S05]  /*0650*/  IMAD.X R5, RZ, RZ, UR23, P1 ;  /* 0x00000017ff057e24 */ /* 0x000fca00088e06ff */
[----:B-1----:R4:W5:Y:S01]  /*0660*/  ATOMG.E.EXCH.STRONG.GPU PT, RZ, [R4], R9 ;  /* 0x0000000904ff73a8 */ /* 0x00296200041ee100 */
[----:B------:R-:W-:-:S04]  /*0670*/  DEPBAR {5,4,3,2,1,0} ;  /* 0x0000003f0000791a */ /* 0x000fc80000000000 */
[----:B------:R4:W-:Y:S01]  /*0680*/  UTMACCTL.IV [UR22] ;  /* 0x00000000160079b9 */ /* 0x0009e20008000000 */
[----:B------:R-:W-:Y:S01]  /*0690*/  NOP ;  /* 0x0000000000007918 */ /* 0x000fe20000000000 */
.L_x_12:
[----:B------:R-:W-:Y:S05]  /*06a0*/  @P0 BRA `(.L_x_13) ;  /* 0x00000000000c0947 */ /* 0x000fea0003800000 */
[----:B------:R0:W-:Y:S01]  /*06b0*/  UTMACMDFLUSH ;  /* 0x00000000000079b7 */ /* 0x0001e20000000000 */
[----:B------:R-:W-:Y:S05]  /*06c0*/  @P0 BRA `(.L_x_13) ;  /* 0x0000000000040947 */ /* 0x000fea0003800000 */
[----:B------:R-:W-:-:S04]  /*06d0*/  DEPBAR.LE SB0, 0x0 ;  /* 0x000080000000791a */ /* 0x000fc80000000000 */
.L_x_13:
[----:B------:R-:W-:Y:S05]  /*06e0*/  WARPSYNC.ALL ;  /* 0x0000000000007948 */ /* 0x000fea0003800000 */
[----:B-----5:R-:W-:Y:S06]  /*06f0*/  BAR.SYNC.DEFER_BLOCKING 0x0 ;  /* 0x0000000000007b1d */ /* 0x020fec0000010000 */
[----:B------:R-:W-:Y:S02]  /*0700*/  BSSY B1, `(.L_x_14) ;  /* 0x000000b000017945 */ /* 0x000fe40003800000 */
[----:B------:R-:W-:Y:S06]  /*0710*/  BAR.SYNC.DEFER_BLOCKING 0x0 ;  /* 0x0000000000007b1d */ /* 0x000fec0000010000 */
[----:B------:R1:W-:Y:S01]  /*0720*/  @!P0 STS [R12], RZ ;  /* 0x000000ff0c008388 */ /* 0x0003e20000000800 */
[----:B------:R-:W-:Y:S01]  /*0730*/  NOP ;  /* 0x0000000000007918 */ /* 0x000fe20000000000 */
[----:B------:R-:W-:Y:S05]  /*0740*/  @P2 BRA `(.L_x_15) ;  /* 0x0000000000182947 */ /* 0x000fea0003800000 */
[----:B-123--:R-:W1:Y:S01]  /*0750*/  LDS R0, [UR20+0x8] ;  /* 0x00000814ff007984 */ /* 0x00ee620008000800 */
[----:B----4-:R-:W2:Y:S01]  /*0760*/  LDC.64 R8, c[0x0][0x218] ;  /* 0x00008600ff087b82 */ /* 0x010ea20000000a00 */
[----:B------:R-:W-:Y:S02]  /*0770*/  IMAD.MOV.U32 R5, RZ, RZ, 0x70 ;  /* 0x00000070ff057424 */ /* 0x000fe400078e00ff */
[----:B--2---:R2:W-:Y:S03]  /*0780*/  STS.64 [UR20], R8 ;  /* 0x00000008ff007988 */ /* 0x0045e60008000a14 */
[----:B-1----:R-:W-:-:S05]  /*0790*/  LOP3.LUT R0, R0, 0x10, R5, 0xd8, !PT ;  /* 0x0000001000007812 */ /* 0x002fca00078ed805 */
[----:B------:R2:W-:Y:S02]  /*07a0*/  STS [UR20+0x8], R0 ;  /* 0x00000800ff007988 */ /* 0x0005e40008000814 */
.L_x_15:
[----:B----4-:R-:W-:Y:S05]  /*07b0*/  BSYNC B1 ;  /* 0x0000000000017941 */ /* 0x010fea0003800000 */
.L_x_14:
[----:B------:R-:W-:Y:S04]  /*07c0*/  BSSY B1, `(.L_x_16) ;  /* 0x000000a000017945 */ /* 0x000fe80003800000 */
[----:B------:R-:W-:Y:S05]  /*07d0*/  @P2 BRA `(.L_x_17) ;  /* 0x0000000000202947 */ /* 0x000fea0003800000 */
[----:B-123--:R-:W1:Y:S01]  /*07e0*/  LDS R0, [UR20+0x34] ;  /* 0x00003414ff007984 */ /* 0x00ee620008000800 */
[----:B------:R-:W-:Y:S02]  /*07f0*/  IMAD.MOV.U32 R9, RZ, RZ, 0x3f000000 ;  /* 0x3f000000ff097424 */ /* 0x000fe400078e00ff */
[----:B------:R-:W-:Y:S01]  /*0800*/  @!P2 IMAD.MOV.U32 R4, RZ, RZ, 0x3f ;  /* 0x0000003fff04a424 */ /* 0x000fe200078e00ff */
[----:B------:R-:W2:Y:S02]  /*0810*/  @!P2 LDS R5, [UR20+0x38] ;  /* 0x00003814ff05a984 */ /* 0x000ea40008000800 */
[----:B-1----:R-:W-:Y:S02]  /*0820*/  LOP3.LUT R0, R0, 0xff000000, R9, 0xb8, !PT ;  /* 0xff00000000007812 */ /* 0x002fe400078eb809 */
[----:B--2---:R-:W-:-:S03]  /*0830*/  @!P2 LOP3.LUT R4, R5, 0xff, R4, 0xb8, !PT ;  /* 0x000000ff0504a812 */ /* 0x004fc600078eb804 */
[----:B------:R4:W-:Y:S04]  /*0840*/  STS [UR20+0x34], R0 ;  /* 0x00003400ff007988 */ /* 0x0009e80008000814 */
[----:B------:R4:W-:Y:S02]  /*0850*/  @!P2 STS [UR20+0x38], R4 ;  /* 0x00003804ff00a988 */ /* 0x0009e40008000814 */
.L_x_17:
[----:B------:R-:W-:Y:S05]  /*0860*/  BSYNC B1 ;  /* 0x0000000000017941 */ /* 0x000fea0003800000 */
.L_x_16:
[----:B------:R-:W-:Y:S04]  /*0870*/  BSSY B1, `(.L_x_18) ;  /* 0x0000004000017945 */ /* 0x000fe80003800000 */
[----:B------:R-:W-:Y:S05]  /*0880*/  @P2 BRA `(.L_x_19) ;  /* 0x0000000000082947 */ /* 0x000fea0003800000 */
[----:B------:R1:W-:Y:S04]  /*0890*/  STS [UR20+0x24], R13 ;  /* 0x0000240dff007988 */ /* 0x0003e80008000814 */
[----:B------:R1:W-:Y:S02]  /*08a0*/  STS [UR20+0x20], R7 ;  /* 0x00002007ff007988 */ /* 0x0003e40008000814 */
.L_x_19:
[----:B------:R-:W-:Y:S05]  /*08b0*/  BSYNC B1 ;  /* 0x0000000000017941 */ /* 0x000fea0003800000 */
.L_x_18:
[----:B------:R-:W-:Y:S04]  /*08c0*/  BSSY B1, `(.L_x_20) ;  /* 0x000000e000017945 */ /* 0x000fe80003800000 */
[----:B------:R-:W-:Y:S05]  /*08d0*/  @P2 BRA `(.L_x_21) ;  /* 0x0000000000302947 */ /* 0x000fea0003800000 */
[----:B----4-:R-:W4:Y:S01]  /*08e0*/  LDS R4, [UR20+0x34] ;  /* 0x00003414ff047984 */ /* 0x010f220008000800 */
[----:B------:R-:W5:Y:S03]  /*08f0*/  LDC.64 R10, c[0x0][0x240] ;  /* 0x00009000ff0a7b82 */ /* 0x000f660000000a00 */
[----:B-123--:R-:W1:Y:S01]  /*0900*/  LDS R0, [UR20+0x1c] ;  /* 0x00001c14ff007984 */ /* 0x00ee620008000800 */
[C---:B-----5:R-:W-:Y:S01]  /*0910*/  SHF.L.U64.HI R8, R10.reuse, 0x1, R11 ;  /* 0x000000010a087819 */ /* 0x060fe2000001020b */
[----:B------:R-:W-:-:S03]  /*0920*/  IMAD.SHL.U32 R5, R10, 0x2, RZ ;  /* 0x000000020a057824 */ /* 0x000fc600078e00ff */
[--C-:B------:R-:W-:Y:S02]  /*0930*/  SHF.R.U32.HI R9, RZ, 0x4, R8.reuse ;  /* 0x00000004ff097819 */ /* 0x100fe40000011608 */
[----:B------:R-:W-:-:S05]  /*0940*/  SHF.R.U64 R5, R5, 0x4, R8 ;  /* 0x0000000405057819 */ /* 0x000fca0000001208 */
[----:B------:R2:W-:Y:S01]  /*0950*/  STS [UR20+0xc], R5 ;  /* 0x00000c05ff007988 */ /* 0x0005e20008000814 */
[----:B----4-:R-:W-:Y:S02]  /*0960*/  LOP3.LUT R4, R4, 0x7, RZ, 0xb8, !PT ;  /* 0x0000000704047812 */ /* 0x010fe400078eb8ff */
[----:B-1----:R-:W-:-:S03]  /*0970*/  LOP3.LUT R0, R0, 0xf, R9, 0xb8, !PT ;  /* 0x0000000f00007812 */ /* 0x002fc600078eb809 */
[----:B------:R2:W-:Y:S04]  /*0980*/  STS [UR20+0x34], R4 ;  /* 0x00003404ff007988 */ /* 0x0005e80008000814 */
[----:B------:R2:W-:Y:S02]  /*0990*/  STS [UR20+0x1c], R0 ;  /* 0x00001c00ff007988 */ /* 0x0005e40008000814 */
.L_x_21:
[----:B------:R-:W-:Y:S05]  /*09a0*/  BSYNC B1 ;  /* 0x0000000000017941 */ /* 0x000fea0003800000 */
.L_x_20:
[----:B------:R-:W-:Y:S04]  /*09b0*/  BSSY B2, `(.L_x_22) ;  /* 0x000001a000027945 */ /* 0x000fe80003800000 */
[----:B------:R-:W-:Y:S04]  /*09c0*/  BSSY B1, `(.L_x_23) ;  /* 0x0000015000017945 */ /* 0x000fe80003800000 */
[----:B------:R-:W-:Y:S05]  /*09d0*/  @P2 BRA `(.L_x_24) ;  /* 0x0000000000202947 */ /* 0x000fea0003800000 */
[----:B-1234-:R-:W1:Y:S02]  /*09e0*/  LDS R0, [UR20+0x34] ;  /* 0x00003414ff007984 */ /* 0x01ee640008000800 */
[----:B-1----:R-:W-:-:S05]  /*09f0*/  LOP3.LUT R0, R0, 0x38, RZ, 0xb8, !PT ;  /* 0x0000003800007812 */ /* 0x002fca00078eb8ff */
[----:B------:R1:W-:Y:S01]  /*0a00*/  STS [UR20+0x34], R0 ;  /* 0x00003400ff007988 */ /* 0x0003e20008000814 */
[----:B------:R-:W-:Y:S05]  /*0a10*/  @P2 BRA `(.L_x_25) ;  /* 0x0000000000202947 */ /* 0x000fea0003800000 */
[----:B-1----:R-:W1:Y:S01]  /*0a20*/  LDS R0, [UR20+0x8] ;  /* 0x00000814ff007984 */ /* 0x002e620008000800 */
[----:B------:R-:W-:-:S05]  /*0a30*/  IMAD.MOV.U32 R5, RZ, RZ, 0x780 ;  /* 0x00000780ff057424 */ /* 0x000fca00078e00ff */
[----:B-1----:R-:W-:-:S05]  /*0a40*/  LOP3.LUT R0, R0, 0x300, R5, 0xd8, !PT ;  /* 0x0000030000007812 */ /* 0x002fca00078ed805 */
[----:B------:R1:W-:Y:S02]  /*0a50*/  STS [UR20+0x8], R0 ;  /* 0x00000800ff007988 */ /* 0x0003e40008000814 */
.L_x_24:
[----:B------:R-:W-:Y:S05]  /*0a60*/  @P2 BRA `(.L_x_26) ;  /* 0x0000000000282947 */ /* 0x000fea0003800000 */
[----:B-1234-:R-:W1:Y:S02]  /*0a70*/  LDS R0, [UR20+0x8] ;  /* 0x00000814ff007984 */ /* 0x01ee640008000800 */
[----:B-1----:R-:W-:-:S05]  /*0a80*/  LOP3.LUT R0, R0, 0x1800, RZ, 0xb8, !PT ;  /* 0x0000180000007812 */ /* 0x002fca00078eb8ff */
[----:B------:R2:W-:Y:S02]  /*0a90*/  STS [UR20+0x8], R0 ;  /* 0x00000800ff007988 */ /* 0x0005e40008000814 */
.L_x_25:
[----:B------:R-:W-:Y:S05]  /*0aa0*/  @P2 BREAK B1 ;  /* 0x0000000000012942 */ /* 0x000fea0003800000 */
[----:B------:R-:W-:Y:S05]  /*0ab0*/  @P2 BRA `(.L_x_27) ;  /* 0x0000000000242947 */ /* 0x000fea0003800000 */
[----:B-12---:R-:W1:Y:S01]  /*0ac0*/  LDS R0, [UR20+0x8] ;  /* 0x00000814ff007984 */ /* 0x006e620008000800 */
[----:B------:R-:W-:-:S05]  /*0ad0*/  IMAD.MOV.U32 R5, RZ, RZ, 0x6000 ;  /* 0x00006000ff057424 */ /* 0x000fca00078e00ff */
[----:B-1----:R-:W-:-:S04]  /*0ae0*/  LOP3.LUT R0, R0, 0x6000, R5, 0xd8, !PT ;  /* 0x0000600000007812 */ /* 0x002fc800078ed805 */
[----:B------:R-:W-:-:S05]  /*0af0*/  LOP3.LUT R0, R0, 0x400000, RZ, 0xb8, !PT ;  /* 0x0040000000007812 */ /* 0x000fca00078eb8ff */
[----:B------:R1:W-:Y:S02]  /*0b00*/  STS [UR20+0x8], R0 ;  /* 0x00000800ff007988 */ /* 0x0003e40008000814 */
.L_x_26:
[----:B------:R-:W-:Y:S05]  /*0b10*/  BSYNC B1 ;  /* 0x0000000000017941 */ /* 0x000fea0003800000 */
.L_x_23:
[----:B-1234-:R-:W1:Y:S02]  /*0b20*/  @!P2 LDS R0, [UR20+0x8] ;  /* 0x00000814ff00a984 */ /* 0x01ee640008000800 */
[----:B-1----:R-:W-:-:S05]  /*0b30*/  @!P2 LOP3.LUT R0, R0, 0x8000, RZ, 0xb8, !PT ;  /* 0x000080000000a812 */ /* 0x002fca00078eb8ff */
[----:B------:R3:W-:Y:S02]  /*0b40*/  @!P2 STS [UR20+0x8], R0 ;  /* 0x00000800ff00a988 */ /* 0x0007e40008000814 */
.L_x_27:
[----:B------:R-:W-:Y:S05]  /*0b50*/  BSYNC B2 ;  /* 0x0000000000027941 */ /* 0x000fea0003800000 */
.L_x_22:
[----:B------:R-:W-:Y:S05]  /*0b60*/  WARPSYNC.ALL ;  /* 0x0000000000007948 */ /* 0x000fea0003800000 */
[----:B------:R-:W-:-:S04]  /*0b70*/  UIADD3 UR25, UR5, 0x80, URZ ;  /* 0x0000008005197890 */ /* 0x000fc8000fffe03f */
[----:B------:R-:W-:-:S04]  /*0b80*/  UIADD3 UR24, UP0, UR25, UR26, URZ ;  /* 0x0000001a19187290 */ /* 0x000fc8000ff1e03f */
[----:B------:R-:W-:Y:S01]  /*0b90*/  ULEA.HI.X.SX32 UR25, UR25, UR27, 0x1, UP0 ;  /* 0x0000001b19197291 */ /* 0x000fe200080f0e3f */
[----:B------:R-:W-:Y:S11]  /*0ba0*/  @P0 BRA `(.L_x_28) ;  /* 0x0000000000280947 */ /* 0x000ff60003800000 */
        /* <DEDUP_REMOVED lines=10> */
.L_x_28:
[----:B------:R-:W-:Y:S05]  /*0c50*/  @P0 BRA `(.L_x_29) ;  /* 0x00000000000c0947 */ /* 0x000fea0003800000 */
[----:B------:R0:W-:Y:S01]  /*0c60*/  UTMACMDFLUSH ;  /* 0x00000000000079b7 */ /* 0x0001e20000000000 */
[----:B------:R-:W-:Y:S05]  /*0c70*/  @P0 BRA `(.L_x_29) ;  /* 0x0000000000040947 */ /* 0x000fea0003800000 */
[----:B------:R-:W-:-:S04]  /*0c80*/  DEPBAR.LE SB0, 0x0 ;  /* 0x000080000000791a */ /* 0x000fc80000000000 */
.L_x_29:
        /* <DEDUP_REMOVED lines=13> */
.L_x_31:
[----:B----4-:R-:W-:Y:S05]  /*0d60*/  BSYNC B2 ;  /* 0x0000000000027941 */ /* 0x010fea0003800000 */
.L_x_30:
[----:B------:R-:W-:Y:S04]  /*0d70*/  BSSY B3, `(.L_x_32) ;  /* 0x0000011000037945 */ /* 0x000fe80003800000 */
[----:B------:R-:W-:Y:S04]  /*0d80*/  BSSY B2, `(.L_x_33) ;  /* 0x000000e000027945 */ /* 0x000fe80003800000 */
[----:B------:R-:W-:Y:S05]  /*0d90*/  @P2 BRA `(.L_x_34) ;  /* 0x0000000000242947 */ /* 0x000fea0003800000 */
[----:B-123--:R-:W1:Y:S01]  /*0da0*/  LDS R0, [UR20+0x34] ;  /* 0x00003414ff007984 */ /* 0x00ee620008000800 */
[----:B------:R-:W-:-:S05]  /*0db0*/  IMAD.MOV.U32 R5, RZ, RZ, 0x3f000000 ;  /* 0x3f000000ff057424 */ /* 0x000fca00078e00ff */
[----:B-1----:R-:W-:-:S05]  /*0dc0*/  LOP3.LUT R0, R0, 0xff000000, R5, 0xb8, !PT ;  /* 0xff00000000007812 */ /* 0x002fca00078eb805 */
[----:B------:R1:W-:Y:S01]  /*0dd0*/  STS [UR20+0x34], R0 ;  /* 0x00003400ff007988 */ /* 0x0003e20008000814 */
[----:B------:R-:W-:Y:S05]  /*0de0*/  @P2 BRA `(.L_x_35) ;  /* 0x00000000001c2947 */ /* 0x000fea0003800000 */
[----:B-1----:R-:W1:Y:S01]  /*0df0*/  LDS R0, [UR20+0x38] ;  /* 0x00003814ff007984 */ /* 0x002e620008000800 */
[----:B------:R-:W-:-:S05]  /*0e00*/  IMAD.MOV.U32 R5, RZ, RZ, 0xff ;  /* 0x000000ffff057424 */ /* 0x000fca00078e00ff */
[----:B-1----:R-:W-:-:S05]  /*0e10*/  LOP3.LUT R0, R0, 0xff, R5, 0xb8, !PT ;  /* 0x000000ff00007812 */ /* 0x002fca00078eb805 */
[----:B------:R4:W-:Y:S02]  /*0e20*/  STS [UR20+0x38], R0 ;  /* 0x00003800ff007988 */ /* 0x0009e40008000814 */
.L_x_34:
[----:B------:R-:W-:Y:S05]  /*0e30*/  @P2 BREAK B2 ;  /* 0x0000000000022942 */ /* 0x000fea0003800000 */
[----:B------:R-:W-:Y:S05]  /*0e40*/  @P2 BRA `(.L_x_36) ;  /* 0x00000000000c2947 */ /* 0x000fea0003800000 */
[----:B------:R1:W-:Y:S02]  /*0e50*/  STS [UR20+0x20], R7 ;  /* 0x00002007ff007988 */ /* 0x0003e40008000814 */
.L_x_35:
[----:B------:R-:W-:Y:S05]  /*0e60*/  BSYNC B2 ;  /* 0x0000000000027941 */ /* 0x000fea0003800000 */
.L_x_33:
[----:B------:R1:W-:Y:S02]  /*0e70*/  @!P2 STS [UR20+0x24], R6 ;  /* 0x00002406ff00a988 */ /* 0x0003e40008000814 */
.L_x_36:
[----:B------:R-:W-:Y:S05]  /*0e80*/  BSYNC B3 ;  /* 0x0000000000037941 */ /* 0x000fea0003800000 */
.L_x_32:
[----:B------:R-:W-:Y:S05]  /*0e90*/  WARPSYNC.ALL ;  /* 0x0000000000007948 */ /* 0x000fea0003800000 */
[----:B------:R-:W-:Y:S04]  /*0ea0*/  BSSY B3, `(.L_x_37) ;  /* 0x000000e000037945 */ /* 0x000fe80003800000 */
[----:B------:R-:W-:Y:S05]  /*0eb0*/  @P2 BRA `(.L_x_38) ;  /* 0x0000000000302947 */ /* 0x000fea0003800000 */
[----:B------:R-:W5:Y:S01]  /*0ec0*/  LDS R4, [UR20+0x34] ;  /* 0x00003414ff047984 */ /* 0x000f620008000800 */
[----:B--2---:R-:W2:Y:S03]  /*0ed0*/  LDC.64 R8, c[0x0][0x248] ;  /* 0x00009200ff087b82 */ /* 0x004ea60000000a00 */
[----:B-1-34-:R-:W1:Y:S01]  /*0ee0*/  LDS R0, [UR20+0x1c] ;  /* 0x00001c14ff007984 */ /* 0x01ae620008000800 */
[C---:B--2---:R-:W-:Y:S01]  /*0ef0*/  SHF.L.U64.HI R6, R8.reuse, 0x1, R9 ;  /* 0x0000000108067819 */ /* 0x044fe20000010209 */
[----:B------:R-:W-:-:S03]  /*0f00*/  IMAD.SHL.U32 R5, R8, 0x2, RZ ;  /* 0x0000000208057824 */ /* 0x000fc600078e00ff */
[--C-:B------:R-:W-:Y:S02]  /*0f10*/  SHF.R.U32.HI R7, RZ, 0x4, R6.reuse ;  /* 0x00000004ff077819 */ /* 0x100fe40000011606 */
[----:B------:R-:W-:-:S05]  /*0f20*/  SHF.R.U64 R5, R5, 0x4, R6 ;  /* 0x0000000405057819 */ /* 0x000fca0000001206 */
[----:B------:R2:W-:Y:S01]  /*0f30*/  STS [UR20+0xc], R5 ;  /* 0x00000c05ff007988 */ /* 0x0005e20008000814 */
[----:B-----5:R-:W-:Y:S02]  /*0f40*/  LOP3.LUT R4, R4, 0x7, RZ, 0xb8, !PT ;  /* 0x0000000704047812 */ /* 0x020fe400078eb8ff */
[----:B-1----:R-:W-:-:S03]  /*0f50*/  LOP3.LUT R0, R0, 0xf, R7, 0xb8, !PT ;  /* 0x0000000f00007812 */ /* 0x002fc600078eb807 */
[----:B------:R2:W-:Y:S04]  /*0f60*/  STS [UR20+0x34], R4 ;  /* 0x00003404ff007988 */ /* 0x0005e80008000814 */
[----:B------:R2:W-:Y:S02]  /*0f70*/  STS [UR20+0x1c], R0 ;  /* 0x00001c00ff007988 */ /* 0x0005e40008000814 */
.L_x_38:
[----:B------:R-:W-:Y:S05]  /*0f80*/  BSYNC B3 ;  /* 0x0000000000037941 */ /* 0x000fea0003800000 */
.L_x_37:
        /* <DEDUP_REMOVED lines=11> */
.L_x_41:
[----:B------:R-:W-:Y:S05]  /*1040*/  @P2 BRA `(.L_x_43) ;  /* 0x0000000000282947 */ /* 0x000fea0003800000 */
[----:B-1234-:R-:W1:Y:S02]  /*1050*/  LDS R0, [UR20+0x8] ;  /* 0x00000814ff007984 */ /* 0x01ee640008000800 */
[----:B-1----:R-:W-:-:S05]  /*1060*/  LOP3.LUT R0, R0, 0x1800, RZ, 0xb8, !PT ;  /* 0x0000180000007812 */ /* 0x002fca00078eb8ff */
[----:B------:R2:W-:Y:S02]  /*1070*/  STS [UR20+0x8], R0 ;  /* 0x00000800ff007988 */ /* 0x0005e40008000814 */
.L_x_42:
[----:B------:R-:W-:Y:S05]  /*1080*/  @P2 BREAK B4 ;  /* 0x0000000000042942 */ /* 0x000fea0003800000 */
[----:B------:R-:W-:Y:S05]  /*1090*/  @P2 BRA `(.L_x_44) ;  /* 0x0000000000242947 */ /* 0x000fea0003800000 */
[----:B-12---:R-:W1:Y:S01]  /*10a0*/  LDS R0, [UR20+0x8] ;  /* 0x00000814ff007984 */ /* 0x006e620008000800 */
[----:B------:R-:W-:-:S05]  /*10b0*/  IMAD.MOV.U32 R5, RZ, RZ, 0x6000 ;  /* 0x00006000ff057424 */ /* 0x000fca00078e00ff */
[----:B-1----:R-:W-:-:S04]  /*10c0*/  LOP3.LUT R0, R0, 0x6000, R5, 0xd8, !PT ;  /* 0x0000600000007812 */ /* 0x002fc800078ed805 */
[----:B------:R-:W-:-:S05]  /*10d0*/  LOP3.LUT R0, R0, 0x400000, RZ, 0xb8, !PT ;  /* 0x0040000000007812 */ /* 0x000fca00078eb8ff */
[----:B------:R1:W-:Y:S02]  /*10e0*/  STS [UR20+0x8], R0 ;  /* 0x00000800ff007988 */ /* 0x0003e40008000814 */
.L_x_43:
[----:B------:R-:W-:Y:S05]  /*10f0*/  BSYNC B4 ;  /* 0x0000000000047941 */ /* 0x000fea0003800000 */
.L_x_40:
[----:B-1234-:R-:W1:Y:S02]  /*1100*/  @!P2 LDS R0, [UR20+0x8] ;  /* 0x00000814ff00a984 */ /* 0x01ee640008000800 */
[----:B-1----:R-:W-:-:S05]  /*1110*/  @!P2 LOP3.LUT R0, R0, 0x8000, RZ, 0xb8, !PT ;  /* 0x000080000000a812 */ /* 0x002fca00078eb8ff */
[----:B------:R3:W-:Y:S02]  /*1120*/  @!P2 STS [UR20+0x8], R0 ;  /* 0x00000800ff00a988 */ /* 0x0007e40008000814 */
.L_x_44:
[----:B------:R-:W-:Y:S05]  /*1130*/  BSYNC B3 ;  /* 0x0000000000037941 */ /* 0x000fea0003800000 */
.L_x_39:
[----:B------:R-:W-:Y:S05]  /*1140*/  WARPSYNC.ALL ;  /* 0x0000000000007948 */ /* 0x000fea0003800000 */
[----:B------:R4:W-:Y:S01]  /*1150*/  STL [R1], RZ ;  /* 0x000000ff01007387 */ /* 0x0009e20000100800 */
[----:B------:R-:W-:Y:S01]  /*1160*/  UIADD3 UR5, UR5, 0x100, URZ ;  /* 0x0000010005057890 */ /* 0x000fe2000fffe03f */
[----:B------:R-:W-:Y:S02]  /*1170*/  ISETP.GE.AND P1, PT, R14, 0x1, PT ;  /* 0x000000010e00780c */ /* 0x000fe40003f26270 */
[----:B------:R-:W-:Y:S01]  /*1180*/  SHF.R.U32.HI R6, RZ, 0x5, R3 ;  /* 0x00000005ff067819 */ /* 0x000fe20000011603 */
[----:B------:R-:W-:-:S04]  /*1190*/  UIADD3 UR26, UP0, UR5, UR26, URZ ;  /* 0x0000001a051a7290 */ /* 0x000fc8000ff1e03f */
[----:B------:R-:W-:Y:S01]  /*11a0*/  ULEA.HI.X.SX32 UR27, UR5, UR27, 0x1, UP0 ;  /* 0x0000001b051b7291 */ /* 0x000fe200080f0e3f */
[----:B----4-:R-:W-:Y:S11]  /*11b0*/  @P0 BRA `(.L_x_45) ;  /* 0x0000000000280947 */ /* 0x010ff60003800000 */
        /* <DEDUP_REMOVED lines=10> */
.L_x_45:
[----:B------:R-:W-:Y:S05]  /*1260*/  @P0 BRA `(.L_x_46) ;  /* 0x00000000000c0947 */ /* 0x000fea0003800000 */
[----:B------:R0:W-:Y:S01]  /*1270*/  UTMACMDFLUSH ;  /* 0x00000000000079b7 */ /* 0x0001e20000000000 */
[----:B------:R-:W-:Y:S05]  /*1280*/  @P0 BRA `(.L_x_46) ;  /* 0x0000000000040947 */ /* 0x000fea0003800000 */
[----:B------:R-:W-:-:S04]  /*1290*/  DEPBAR.LE SB0, 0x0 ;  /* 0x000080000000791a */ /* 0x000fc80000000000 */
.L_x_46:
[----:B------:R1:W-:Y:S01]  /*12a0*/  STL [R1+0x4], RZ ;  /* 0x000004ff01007387 */ /* 0x0003e20000100800 */
[----:B------:R-:W-:Y:S05]  /*12b0*/  WARPSYNC.ALL ;  /* 0x0000000000007948 */ /* 0x000fea0003800000 */
[----:B------:R1:W-:Y:S01]  /*12c0*/  STL [R1+0x8], RZ ;  /* 0x000008ff01007387 */ /* 0x0003e20000100800 */
[----:B-----5:R-:W-:Y:S01]  /*12d0*/  VOTEU.ALL UP0, P2 ;  /* 0x00000000003f7886 */ /* 0x020fe20001000000 */
[----:B------:R-:W-:Y:S01]  /*12e0*/  UMOV UR6, 0x1 ;  /* 0x0000000100067882 */ /* 0x000fe20000000000 */
[----:B------:R-:W-:Y:S01]  /*12f0*/  VOTEU.ALL UP1, P2 ;  /* 0x00000000003f7886 */ /* 0x000fe20001020000 */
[----:B------:R1:W-:Y:S01]  /*1300*/  STL [R1+0xc], RZ ;  /* 0x00000cff01007387 */ /* 0x0003e20000100800 */
[----:B------:R-:W-:Y:S01]  /*1310*/  VOTEU.ALL UP2, P2 ;  /* 0x00000000003f7886 */ /* 0x000fe20001040000 */
[----:B------:R-:W-:-:S04]  /*1320*/  @!UP0 UIADD3 UR8, -UR6, 0x100000, URZ ;  /* 0x0010000006088890 */ /* 0x000fc8000fffe13f */
[----:B------:R-:W-:Y:S02]  /*1330*/  @!UP0 USHF.L.U32 UR9, UR8, 0xb, URZ ;  /* 0x0000000b08098899 */ /* 0x000fe4000800063f */
[----:B------:R-:W-:Y:S01]  /*1340*/  @!UP0 USHF.L.U32 UR8, UR8, 0x1, URZ ;  /* 0x0000000108088899 */ /* 0x000fe2000800063f */
[----:B------:R-:W-:Y:S01]  /*1350*/  R2UR UR21, R6 ;  /* 0x00000000061572ca */ /* 0x000fe200000e0000 */
[----:B------:R1:W-:Y:S01]  /*1360*/  STL [R1+0x10], RZ ;  /* 0x000010ff01007387 */ /* 0x0003e20000100800 */
[----:B------:R-:W-:-:S04]  /*1370*/  @!UP0 UIADD3 UR12, -UR6, 0x100000, URZ ;  /* 0x00100000060c8890 */ /* 0x000fc8000fffe13f */
[----:B------:R-:W-:Y:S02]  /*1380*/  @!UP0 USHF.L.U32 UR13, UR12, 0xb, URZ ;  /* 0x0000000b0c0d8899 */ /* 0x000fe4000800063f */
[----:B------:R-:W-:Y:S01]  /*1390*/  @!UP0 USHF.L.U32 UR12, UR12, 0x1, URZ ;  /* 0x000000010c0c8899 */ /* 0x000fe2000800063f */
[----:B------:R-:W-:Y:S01]  /*13a0*/  CS2R R24, SRZ ;  /* 0x0000000000187805 */ /* 0x000fe2000001ff00 */
[----:B------:R-:W-:-:S04]  /*13b0*/  @!UP0 UIADD3 UR6, -UR6, 0x100000, URZ ;  /* 0x0010000006068890 */ /* 0x000fc8000fffe13f */
[----:B------:R-:W-:Y:S02]  /*13c0*/  @!UP0 USHF.L.U32 UR7, UR6, 0xb, URZ ;  /* 0x0000000b06078899 */ /* 0x000fe4000800063f */
[----:B------:R-:W-:Y:S01]  /*13d0*/  @!UP0 USHF.L.U32 UR6, UR6, 0x1, URZ ;  /* 0x0000000106068899 */ /* 0x000fe2000800063f */
[----:B------:R1:W-:Y:S01]  /*13e0*/  STL [R1+0x14], RZ ;  /* 0x000014ff01007387 */ /* 0x0003e20000100800 */
[----:B------:R-:W-:Y:S01]  /*13f0*/  VOTEU.ALL UP0, P2 ;  /* 0x00000000003f7886 */ /* 0x000fe20001000000 */
[----:B------:R-:W-:Y:S01]  /*1400*/  USHF.L.U32 UR36, UR37, 0x8, URZ ;  /* 0x0000000825247899 */ /* 0x000fe2000800063f */
[----:B------:R-:W-:Y:S01]  /*1410*/  CS2R R26, SRZ ;  /* 0x00000000001a7805 */ /* 0x000fe2000001ff00 */
[----:B------:R1:W-:Y:S01]  /*1420*/  STL [R1+0x18], RZ ;  /* 0x000018ff01007387 */ /* 0x0003e20000100800 */
[----:B------:R-:W-:Y:S01]  /*1430*/  USHF.L.U32 UR11, UR38, 0x8, URZ ;  /* 0x00000008260b7899 */ /* 0x000fe2000800063f */
[----:B------:R-:W-:Y:S02]  /*1440*/  CS2R R28, SRZ ;  /* 0x00000000001c7805 */ /* 0x000fe4000001ff00 */
[----:B------:R-:W-:Y:S01]  /*1450*/  CS2R R30, SRZ ;  /* 0x00000000001e7805 */ /* 0x000fe2000001ff00 */
[----:B------:R1:W-:Y:S01]  /*1460*/  STL [R1+0x1c], RZ ;  /* 0x00001cff01007387 */ /* 0x0003e20000100800 */
[----:B------:R-:W-:-:S02]  /*1470*/  CS2R R32, SRZ ;  /* 0x0000000000207805 */ /* 0x000fc4000001ff00 */
[----:B------:R-:W-:Y:S02]  /*1480*/  CS2R R34, SRZ ;  /* 0x0000000000227805 */ /* 0x000fe4000001ff00 */
[----:B------:R-:W-:Y:S01]  /*1490*/  CS2R R36, SRZ ;  /* 0x0000000000247805 */ /* 0x000fe2000001ff00 */
[----:B------:R1:W-:Y:S01]  /*14a0*/  STL [R1+0x20], RZ ;  /* 0x000020ff01007387 */ /* 0x0003e20000100800 */
[----:B------:R-:W-:Y:S02]  /*14b0*/  CS2R R38, SRZ ;  /* 0x0000000000267805 */ /* 0x000fe4000001ff00 */
        /* <DEDUP_REMOVED lines=74> */
[----:B------:R1:W-:Y:S04]  /*1960*/  STL [R1+0x6c], RZ ;  /* 0x00006cff01007387 */ /* 0x0003e80000100800 */
        /* <DEDUP_REMOVED lines=42> */
[----:B------:R1:W-:Y:S01]  /*1c10*/  STL [R1+0x118], RZ ;  /* 0x000118ff01007387 */ /* 0x0003e20000100800 */
[----:B------:R-:W-:Y:S06]  /*1c20*/  BAR.SYNC.DEFER_BLOCKING 0x0 ;  /* 0x0000000000007b1d */ /* 0x000fec0000010000 */
[----:B------:R1:W-:Y:S04]  /*1c30*/  STL [R1+0x11c], RZ ;  /* 0x00011cff01007387 */ /* 0x0003e80000100800 */
[----:B------:R1:W-:Y:S04]  /*1c40*/  STL [R1+0x120], RZ ;  /* 0x000120ff01007387 */ /* 0x0003e80000100800 */
[----:B------:R1:W-:Y:S04]  /*1c50*/  STL [R1+0x124], RZ ;  /* 0x000124ff01007387 */ /* 0x0003e80000100800 */
[----:B------:R1:W-:Y:S04]  /*1c60*/  STL [R1+0x128], RZ ;  /* 0x000128ff01007387 */ /* 0x0003e80000100800 */
[----:B------:R1:W-:Y:S04]  /*1c70*/  STL [R1+0x12c], RZ ;  /* 0x00012cff01007387 */ /* 0x0003e80000100800 */
[----:B------:R-:W2:Y:S02]  /*1c80*/  FENCE.VIEW.ASYNC.S ;  /* 0x00000000000073c6 */ /* 0x000ea40000000000 */
[----:B--2---:R1:W2:Y:S02]  /*1c90*/  @!UP0 SYNCS.EXCH.64 URZ, [UR20+0x30000], UR8 ;  /* 0x03000008143f85b2 */ /* 0x0042a40008000100 */
        /* <DEDUP_REMOVED lines=20> */
[----:B--2---:R-:W-:Y:S06]  /*1de0*/  BAR.SYNC.DEFER_BLOCKING 0x0 ;  /* 0x0000000000007b1d */ /* 0x004fec0000010000 */
[----:B------:R1:W-:Y:S04]  /*1df0*/  STL [R1+0x180], RZ ;  /* 0x000180ff01007387 */ /* 0x0003e80000100800 */
[----:B------:R1:W-:Y:S04]  /*1e00*/  STL [R1+0x184], RZ ;  /* 0x000184ff01007387 */ /* 0x0003e80000100800 */
[----:B------:R1:W-:Y:S04]  /*1e10*/  STL [R1+0x188], RZ ;  /* 0x000188ff01007387 */ /* 0x0003e80000100800 */
[----:B------:R1:W-:Y:S04]  /*1e20*/  STL [R1+0x18c], RZ ;  /* 0x00018cff01007387 */ /* 0x0003e80000100800 */
[----:B------:R1:W-:Y:S01]  /*1e30*/  STL [R1+0x190], RZ ;  /* 0x000190ff01007387 */ /* 0x0003e20000100800 */
[----:B------:R1:W2:Y:S03]  /*1e40*/  @!UP1 SYNCS.EXCH.64 URZ, [UR20+0x30008], UR12 ;  /* 0x0300080c143f95b2 */ /* 0x0002a60008000100 */
        /* <DEDUP_REMOVED lines=28> */
[----:B------:R1:W-:Y:S01]  /*2010*/  STL [R1+0x1fc], RZ ;  /* 0x0001fcff01007387 */ /* 0x0003e20000100800 */
[----:B------:R-:W-:Y:S05]  /*2020*/  @!P1 BRA `(.L_x_47) ;  /* 0x0000001c000c9947 */ /* 0x000fea0003800000 */
[----:B------:R1:W-:Y:S01]  /*2030*/  STL [R1], RZ ;  /* 0x000000ff01007387 */ /* 0x0003e20000100800 */
[----:B------:R-:W-:Y:S02]  /*2040*/  CS2R R24, SRZ ;  /* 0x0000000000187805 */ /* 0x000fe4000001ff00 */
        /* <DEDUP_REMOVED lines=83> */
[----:B------:R-:W-:Y:S01]  /*2580*/  CS2R R150, SRZ ;  /* 0x0000000000967805 */ /* 0x000fe2000001ff00 */
[----:B------:R-:W-:Y:S01]  /*2590*/  UMOV UR5, URZ ;  /* 0x0000003f00057c82 */ /* 0x000fe20008000000 */
[----:B------:R-:W-:Y:S01]  /*25a0*/  UMOV UR10, URZ ;  /* 0x0000003f000a7c82 */ /* 0x000fe20008000000 */
        /* <DEDUP_REMOVED lines=105> */
[----:B------:R1:W-:Y:S02]  /*2c40*/  STL [R1+0x1fc], RZ ;  /* 0x0001fcff01007387 */ /* 0x0003e40000100800 */
.L_x_49:
[----:B--2---:R-:W-:Y:S01]  /*2c50*/  BAR.SYNC.DEFER_BLOCKING 0x0 ;  /* 0x0000000000007b1d */ /* 0x004fe20000010000 */
[----:B------:R-:W-:Y:S01]  /*2c60*/  ULEA UR19, UR5, UR20, 0x3 ;  /* 0x0000001405137291 */ /* 0x000fe2000f8e183f */
[----:B-1-3--:R-:W-:Y:S01]  /*2c70*/  @!P2 IMAD.MOV.U32 R0, RZ, RZ, 0x10000 ;  /* 0x00010000ff00a424 */ /* 0x00afe200078e00ff */
[----:B------:R-:W-:Y:S01]  /*2c80*/  ELECT P0, URZ, PT ;  /* 0x00000000003f782f */ /* 0x000fe20003800000 */
[----:B------:R-:W-:-:S03]  /*2c90*/  ULEA UR8, UR5, UR20, 0xf ;  /* 0x0000001405087291 */ /* 0x000fc6000f8e783f */
[----:B------:R-:W-:Y:S02]  /*2ca0*/  ISETP.LT.U32.AND P0, PT, R2, 0x20, P0 ;  /* 0x000000200200780c */ /* 0x000fe40000701070 */
[----:B------:R-:W-:Y:S01]  /*2cb0*/  ELECT P1, URZ, PT ;  /* 0x00000000003f782f */ /* 0x000fe20003820000 */
[----:B------:R-:W-:-:S03]  /*2cc0*/  ULOP3.LUT UR12, UR21, 0x3, URZ, 0xc0, !UPT ;  /* 0x00000003150c7892 */ /* 0x000fc6000f8ec03f */
[----:B------:R-:W-:Y:S01]  /*2cd0*/  ISETP.LT.U32.AND P1, PT, R2, 0x80, P1 ;  /* 0x000000800200780c */ /* 0x000fe20000f21070 */
[----:B------:R-:W-:Y:S02]  /*2ce0*/  UIADD3 UR18, UR8, 0x18000, URZ ;  /* 0x0001800008127890 */ /* 0x000fe4000fffe03f */
[----:B------:R-:W-:Y:S02]  /*2cf0*/  ULEA UR14, UR12, UR36, 0x6 ;  /* 0x000000240c0e7291 */ /* 0x000fe4000f8e303f */
[----:B------:R-:W-:Y:S01]  /*2d00*/  ULEA UR12, UR12, UR18, 0xd ;  /* 0x000000120c0c7291 */ /* 0x000fe2000f8e683f */
[----:B------:R-:W-:Y:S01]  /*2d10*/  UMOV UR15, UR10 ;  /* 0x0000000a000f7c82 */ /* 0x000fe20008000000 */
[----:B------:R-:W-:Y:S01]  /*2d20*/  VOTEU.ANY UP0, P0 ;  /* 0x00000000003f7886 */ /* 0x000fe20000000100 */
[----:B------:R-:W-:Y:S01]  /*2d30*/  VOTEU.ANY UP2, P0 ;  /* 0x00000000003f7886 */ /* 0x000fe20000040100 */
[----:B------:R1:W-:Y:S01]  /*2d40*/  @!P2 SYNCS.ARRIVE.TRANS64 RZ, [UR19+0x30000], R0 ;  /* 0x03000000ffffa9a7 */ /* 0x0003e20008000013 */
[----:B------:R2:W-:Y:S06]  /*2d50*/  MEMBAR.ALL.CTA ;  /* 0x0000000000007992 */ /* 0x0005ec0000008000 */
[----:B--2---:R-:W2:Y:S01]  /*2d60*/  FENCE.VIEW.ASYNC.S ;  /* 0x00000000000073c6 */ /* 0x004ea20000000000 */
[----:B------:R-:W-:Y:S01]  /*2d70*/  @UP0 UIADD3 UR9, UR19, 0x30000, URZ ;  /* 0x0003000013090890 */ /* 0x000fe2000fffe03f */
[----:B------:R-:W-:Y:S01]  /*2d80*/  @UP0 UMOV UR6, UR22 ;  /* 0x0000001600060c82 */ /* 0x000fe20008000000 */
[----:B------:R-:W-:Y:S01]  /*2d90*/  @UP0 UMOV UR7, UR23 ;  /* 0x0000001700070c82 */ /* 0x000fe20008000000 */
[----:B--2---:R-:W-:Y:S01]  /*2da0*/  VOTEU.ANY UP1, P1 ;  /* 0x00000000003f7886 */ /* 0x004fe20000820100 */
[----:B------:R-:W-:Y:S01]  /*2db0*/  VOTEU.ANY UP3, P1 ;  /* 0x00000000003f7886 */ /* 0x000fe20000860100 */
[----:B-1----:R-:W-:-:S03]  /*2dc0*/  IMAD.U32 R0, RZ, RZ, UR4 ;  /* 0x00000004ff007e24 */ /* 0x002fc6000f8e00ff */
[----:B------:R-:W-:Y:S01]  /*2dd0*/  @UP1 UIADD3 UR13, UR19, 0x30000, URZ ;  /* 0x00030000130d1890 */ /* 0x000fe2000fffe03f */
[----:B------:R-:W-:Y:S01]  /*2de0*/  @UP1 UMOV UR16, UR24 ;  /* 0x0000001800101c82 */ /* 0x000fe20008000000 */
[----:B------:R-:W-:Y:S01]  /*2df0*/  @UP1 UMOV UR17, UR25 ;  /* 0x0000001900111c82 */ /* 0x000fe20008000000 */
[----:B------:R-:W-:Y:S01]  /*2e00*/  SHF.L.U32 R0, R0, 0x1f, RZ ;  /* 0x0000001f00007819 */ /* 0x000fe200000006ff */
[----:B------:R-:W-:Y:S06]  /*2e10*/  BAR.SYNC.DEFER_BLOCKING 0x0 ;  /* 0x0000000000007b1d */ /* 0x000fec0000010000 */
[----:B------:R1:W-:Y:S02]  /*2e20*/  @UP2 UTMALDG.2D [UR8], [UR6] ;  /* 0x00000008060025b4 */ /* 0x0003e40008008000 */
[----:B------:R-:W-:Y:S06]  /*2e30*/  BAR.SYNC.DEFER_BLOCKING 0x0 ;  /* 0x0000000000007b1d */ /* 0x000fec0000010000 */
[----:B------:R1:W-:Y:S02]  /*2e40*/  @UP3 UTMALDG.2D [UR12], [UR16] ;  /* 0x0000000c100035b4 */ /* 0x0003e40008008000 */
[----:B------:R-:W-:Y:S06]  /*2e50*/  BAR.SYNC.DEFER_BLOCKING 0x0 ;  /* 0x0000000000007b1d */ /* 0x000fec0000010000 */
[----:B------:R-:W2:Y:S02]  /*2e60*/  SYNCS.PHASECHK.TRANS64.TRYWAIT P0, [UR19+0x30000], R0 ;  /* 0x03000000ff0075a7 */ /* 0x000ea40008000153 */
[----:B-12---:R-:W-:Y:S05]  /*2e70*/  @!P0 BRA `(.L_x_48) ;  /* 0x0000002000b88947 */ /* 0x006fea0003800000 */
.L_x_50:
[----:B------:R-:W-:Y:S01]  /*2e80*/  STL.64 [R1+0x268], R150 ;  /* 0x0002689601007387 */ /* 0x000fe20000100a00 */
[----:B------:R-:W-:Y:S01]  /*2e90*/  USHF.L.U32 UR6, UR21, 0x7, URZ ;  /* 0x0000000715067899 */ /* 0x000fe2000800063f */
[----:B------:R-:W1:Y:S02]  /*2ea0*/  LDC R0, c[0x0][0x230] ;  /* 0x00008c00ff007b82 */ /* 0x000e640000000800 */
[----:B------:R-:W-:Y:S04]  /*2eb0*/  STL.64 [R1+0x260], R148 ;  /* 0x0002609401007387 */ /* 0x000fe80000100a00 */
        /* <DEDUP_REMOVED lines=11> */
[----:B------:R2:W-:Y:S04]  /*2f70*/  STL.64 [R1+0x200], R124 ;  /* 0x0002007c01007387 */ /* 0x0005e80000100a00 */
[----:B--2---:R-:W2:Y:S04]  /*2f80*/  LDL.LU.64 R124, [R1] ;  /* 0x00000000017c7983 */ /* 0x004ea80000300a00 */
[----:B------:R-:W2:Y:S04]  /*2f90*/  LDL.LU.64 R126, [R1+0x8] ;  /* 0x00000800017e7983 */ /* 0x000ea80000300a00 */
        /* <DEDUP_REMOVED lines=61> */
[----:B------:R-:W2:Y:S01]  /*3370*/  LDL.LU.64 R250, [R1+0x1f8] ;  /* 0x0001f80001fa7983 */ /* 0x000ea20000300a00 */
[----:B------:R-:W-:-:S02]  /*3380*/  ULOP3.LUT UR6, UR6, 0x200, URZ, 0xc0, !UPT ;  /* 0x0000020006067892 */ /* 0x000fc4000f8ec03f */
[----:B------:R-:W-:Y:S02]  /*3390*/  USHF.R.U32.HI UR7, URZ, 0x4, UR18 ;  /* 0x000000043f077899 */ /* 0x000fe40008011612 */
[----:B------:R-:W-:Y:S02]  /*33a0*/  ULEA.HI UR6, UR8, UR6, URZ, 0x1c ;  /* 0x0000000608067291 */ /* 0x000fe4000f8fe03f */
[----:B------:R-:W-:Y:S02]  /*33b0*/  USGXT.U32 UR7, UR7, 0xe ;  /* 0x0000000e0707789a */ /* 0x000fe40008000000 */
[----:B------:R-:W-:Y:S02]  /*33c0*/  ULOP3.LUT UR12, UR6, 0x3fff, URZ, 0xc0, !UPT ;  /* 0x00003fff060c7892 */ /* 0x000fe4000f8ec03f */
[----:B------:R-:W-:Y:S01]  /*33d0*/  ULOP3.LUT UR14, UR7, 0x2000000, URZ, 0xfc, !UPT ;  /* 0x02000000070e7892 */ /* 0x000fe2000f8efc3f */
[----:B------:R-:W-:Y:S01]  /*33e0*/  UMOV UR13, 0x40000040 ;  /* 0x40000040000d7882 */ /* 0x000fe20000000000 */
[----:B------:R-:W-:Y:S01]  /*33f0*/  UMOV UR15, 0x40000040 ;  /* 0x40000040000f7882 */ /* 0x000fe20000000000 */
[----:B------:R-:W-:-:S02]  /*3400*/  UIADD3 UR16, UP0, UR12, 0x2, URZ ;  /* 0x000000020c107890 */ /* 0x000fc4000ff1e03f */
[----:B------:R-:W-:Y:S01]  /*3410*/  UIADD3 UR18, UP1, UR7, 0x2000080, URZ ;  /* 0x0200008007127890 */ /* 0x000fe2000ff3e03f */
[----:B------:R-:W-:Y:S02]  /*3420*/  UMOV UR6, URZ ;  /* 0x0000003f00067c82 */ /* 0x000fe40008000000 */
[----:B------:R-:W-:Y:S01]  /*3430*/  UMOV UR7, URZ ;  /* 0x0000003f00077c82 */ /* 0x000fe20008000000 */
[----:B------:R-:W-:Y:S02]  /*3440*/  UIADD3.X UR17, UR6, 0x40000040, URZ, UP0, !UPT ;  /* 0x4000004006117890 */ /* 0x000fe400087fe43f */
[----:B------:R-:W-:Y:S02]  /*3450*/  UIADD3.X UR19, UR7, 0x40000040, URZ, UP1, !UPT ;  /* 0x4000004007137890 */ /* 0x000fe40008ffe43f */
[----:B------:R-:W-:Y:S02]  /*3460*/  UIADD3.64 UR32, UR16, 0x2, URZ ;  /* 0x0000000210207897 */ /* 0x000fe4000fffe03f */
[----:B------:R-:W-:-:S02]  /*3470*/  UIADD3.64 UR34, UR18, 0x80, URZ ;  /* 0x0000008012227897 */ /* 0x000fc4000fffe03f */
[----:B------:R-:W-:Y:S02]  /*3480*/  UIADD3.64 UR28, UR16, 0x4, URZ ;  /* 0x00000004101c7897 */ /* 0x000fe4000fffe03f */
[----:B------:R-:W-:Y:S01]  /*3490*/  UIADD3.64 UR30, UR18, 0x100, URZ ;  /* 0x00000100121e7897 */ /* 0x000fe2000fffe03f */
[----:B--2---:R-:W-:-:S06]  /*34a0*/  WARPGROUP.ARRIVE ;  /* 0x00000000000079c5 */ /* 0x004fcc0000000000 */
[----:B------:R-:W-:Y:S03]  /*34b0*/  HGMMA.64x256x16.F32 R124, gdesc[UR12].tnspB, R124, gsb0 ;  /* 0x43e000000c7c79f0 */ /* 0x000fe6000800087c */
[----:B------:R-:W-:Y:S02]  /*34c0*/  WARPGROUP.DEPBAR.LE gsb0, 0x0 ;  /* 0x00008000000079c5 */ /* 0x000fe40000010000 */
[----:B------:R-:W-:-:S15]  /*34d0*/  WARPGROUP.ARRIVE ;  /* 0x00000000000079c5 */ /* 0x000fde0000000000 */
[----:B------:R-:W-:-:S08]  /*34e0*/  NOP ;  /* 0x0000000000007918 */ /* 0x000fd00000000000 */
        /* <DEDUP_REMOVED lines=10> */
[----:B------:R-:W-:Y:S04]  /*3590*/  STL.64 [R1], R124 ;  /* 0x0000007c01007387 */ /* 0x000fe80000100a00 */
        /* <DEDUP_REMOVED lines=63> */
[----:B--2---:R-:W2:Y:S04]  /*3990*/  LDL.LU.64 R150, [R1+0x268] ;  /* 0x0002680001967983 */ /* 0x004ea80000300a00 */
        /* <DEDUP_REMOVED lines=13> */
[----:B------:R-:W-:-:S02]  /*3a70*/  UIADD3.64 UR12, UR16, 0x3fe, URZ ;  /* 0x000003fe100c7897 */ /* 0x000fc4000fffe03f */
[----:B------:R-:W-:Y:S02]  /*3a80*/  UIADD3.64 UR32, UR16, 0x402, URZ ;  /* 0x0000040210207897 */ /* 0x000fe4000fffe03f */
[----:B------:R-:W-:Y:S02]  /*3a90*/  UIADD3 UR10, UR10, 0x40, URZ ;  /* 0x000000400a0a7890 */ /* 0x000fe4000fffe03f */
[----:B------:R-:W-:-:S04]  /*3aa0*/  UIADD3 UR5, UR5, 0x1, URZ ;  /* 0x0000000105057890 */ /* 0x000fc8000fffe03f */
[----:B-1----:R-:W-:Y:S01]  /*3ab0*/  ISETP.LE.AND P0, PT, R0, UR10, PT ;  /* 0x0000000a00007c0c */ /* 0x002fe2000bf03270 */
[----:B------:R-:W-:-:S04]  /*3ac0*/  UISETP.NE.U32.AND UP0, UPT, UR5, 0x3, UPT ;  /* 0x000000030500788c */ /* 0x000fc8000bf05070 */
[----:B------:R-:W-:Y:S02]  /*3ad0*/  USEL UR6, URZ, 0x1, UP0 ;  /* 0x000000013f067887 */ /* 0x000fe40008000000 */
[----:B------:R-:W-:Y:S02]  /*3ae0*/  USEL UR5, UR5, URZ, UP0 ;  /* 0x0000003f05057287 */ /* 0x000fe40008000000 */
[----:B------:R-:W-:Y:S01]  /*3af0*/  ULOP3.LUT UR4, UR4, UR6, URZ, 0x3c, !UPT ;  /* 0x0000000604047292 */ /* 0x000fe2000f8e3c3f */
[----:B--2---:R-:W-:-:S06]  /*3b00*/  WARPGROUP.ARRIVE ;  /* 0x00000000000079c5 */ /* 0x004fcc0000000000 */
[----:B------:R-:W-:Y:S01]  /*3b10*/  HGMMA.64x256x16.F32 R24, gdesc[UR12].tnspB, R24, gsb0 ;  /* 0x43e000000c1879f0 */ /* 0x000fe20008000818 */
[----:B------:R-:W-:Y:S01]  /*3b20*/  UIADD3.64 UR12, UR16, 0x400, URZ ;  /* 0x00000400100c7897 */ /* 0x000fe2000fffe03f */
[----:B------:R-:W-:Y:S01]  /*3b30*/  UMOV UR14, UR18 ;  /* 0x00000012000e7c82 */ /* 0x000fe20008000000 */
[----:B------:R-:W-:Y:S01]  /*3b40*/  UMOV UR15, UR19 ;  /* 0x00000013000f7c82 */ /* 0x000fe20008000000 */
[----:B------:R-:W-:Y:S01]  /*3b50*/  UIADD3.64 UR16, UR16, 0x404, URZ ;  /* 0x0000040410107897 */ /* 0x000fe2000fffe03f */
[----:B------:R-:W-:Y:S01]  /*3b60*/  UMOV UR18, UR30 ;  /* 0x0000001e00127c82 */ /* 0x000fe20008000000 */
[----:B------:R-:W-:Y:S01]  /*3b70*/  UMOV UR19, UR31 ;  /* 0x0000001f00137c82 */ /* 0x000fe20008000000 */
[----:B------:R-:W-:Y:S02]  /*3b80*/  WARPGROUP.DEPBAR.LE gsb0, 0x0 ;  /* 0x00008000000079c5 */ /* 0x000fe40000010000 */
[----:B------:R-:W-:-:S15]  /*3b90*/  WARPGROUP.ARRIVE ;  /* 0x00000000000079c5 */ /* 0x000fde0000000000 */
[----:B------:R-:W-:-:S04]  /*3ba0*/  NOP ;  /* 0x0000000000007918 */ /* 0x000fc80000000000 */
        /* <DEDUP_REMOVED lines=10> */
[----:B---3--:R-:W-:Y:S05]  /*3c50*/  @!P0 BRA `(.L_x_49) ;  /* 0xffffffec00fc8947 */ /* 0x008fea000383ffff */
.L_x_47:
[----:B------:R5:W-:Y:S04]  /*3c60*/  STL [R1+0x20c], R148 ;  /* 0x00020c9401007387 */ /* 0x000be80000100800 */
[----:B------:R-:W3:Y:S01]  /*3c70*/  LDL.LU R8, [R1] ;  /* 0x0000000001087983 */ /* 0x000ee20000300800 */
[----:B--2---:R-:W-:Y:S06]  /*3c80*/  BAR.SYNC.DEFER_BLOCKING 0x0 ;  /* 0x0000000000007b1d */ /* 0x004fec0000010000 */
[----:B-----5:R-:W2:Y:S04]  /*3c90*/  LDL.LU R148, [R1+0x4] ;  /* 0x0000040001947983 */ /* 0x020ea80000300800 */
[----:B------:R5:W-:Y:S04]  /*3ca0*/  STL [R1+0x208], R149 ;  /* 0x0002089501007387 */ /* 0x000be80000100800 */
[----:B-----5:R-:W5:Y:S01]  /*3cb0*/  LDL.LU R149, [R1+0xc] ;  /* 0x00000c0001957983 */ /* 0x020f620000300800 */
[----:B------:R-:W4:Y:S03]  /*3cc0*/  @!P2 SYNCS.CCTL.IV [UR20+0x30000] ;  /* 0x03000000ff00a9b1 */ /* 0x000f260008000014 */
[----:B------:R-:W5:Y:S04]  /*3cd0*/  LDL.LU R9, [R1+0x8] ;  /* 0x0000080001097983 */ /* 0x000f680000300800 */
[----:B------:R1:W-:Y:S01]  /*3ce0*/  STL [R1+0x204], R150 ;  /* 0x0002049601007387 */ /* 0x0003e20000100800 */
[----:B----4-:R-:W-:Y:S06]  /*3cf0*/  BAR.SYNC.DEFER_BLOCKING 0x0 ;  /* 0x0000000000007b1d */ /* 0x010fec0000010000 */
[----:B-1----:R-:W4:Y:S04]  /*3d00*/  LDL.LU R150, [R1+0x14] ;  /* 0x0000140001967983 */ /* 0x002f280000300800 */
[----:B------:R-:W4:Y:S04]  /*3d10*/  LDL.LU R10, [R1+0x10] ;  /* 0x00001000010a7983 */ /* 0x000f280000300800 */
[----:B------:R1:W-:Y:S01]  /*3d20*/  STL [R1+0x200], R151 ;  /* 0x0002009701007387 */ /* 0x0003e20000100800 */
[----:B------:R-:W1:Y:S02]  /*3d30*/  @!P2 SYNCS.CCTL.IV [UR20+0x30008] ;  /* 0x03000800ff00a9b1 */ /* 0x000e640008000014 */
[----:B-1----:R-:W-:Y:S06]  /*3d40*/  BAR.SYNC.DEFER_BLOCKING 0x0 ;  /* 0x0000000000007b1d */ /* 0x002fec0000010000 */
[----:B------:R-:W4:Y:S04]  /*3d50*/  LDL.LU R151, [R1+0x1c] ;  /* 0x00001c0001977983 */ /* 0x000f280000300800 */
[----:B------:R-:W4:Y:S04]  /*3d60*/  LDL.LU R11, [R1+0x18] ;  /* 0x00001800010b7983 */ /* 0x000f280000300800 */
[----:B------:R-:W4:Y:S04]  /*3d70*/  LDL.LU R3, [R1+0x24] ;  /* 0x0000240001037983 */ /* 0x000f280000300800 */
[----:B------:R-:W4:Y:S04]  /*3d80*/  LDL.LU R4, [R1+0x20] ;  /* 0x0000200001047983 */ /* 0x000f280000300800 */
[----:B------:R-:W4:Y:S01]  /*3d90*/  LDL.LU R2, [R1+0x2c] ;  /* 0x00002c0001027983 */ /* 0x000f220000300800 */
[----:B------:R-:W-:-:S02]  /*3da0*/  ELECT P0, URZ, PT ;  /* 0x00000000003f782f */ /* 0x000fc40003800000 */
[----:B------:R-:W-:Y:S01]  /*3db0*/  F2FP.F16.F32.PACK_AB R24, R25, R24 ;  /* 0x000000181918723e */ /* 0x000fe200000000ff */
[----:B------:R-:W1:Y:S01]  /*3dc0*/  @!P2 SYNCS.CCTL.IV [UR20+0x30010] ;  /* 0x03001000ff00a9b1 */ /* 0x000e620008000014 */
[----:B------:R-:W4:Y:S04]  /*3dd0*/  LDL.LU R5, [R1+0x28] ;  /* 0x0000280001057983 */ /* 0x000f280000300800 */
        /* <DEDUP_REMOVED lines=105> */
[----:B---3--:R-:W3:Y:S04]  /*4470*/  LDL.LU R0, [R1+0x1d0] ;  /* 0x0001d00001007983 */ /* 0x008ee80000300800 */
[----:B------:R-:W3:Y:S04]  /*4480*/  LDL.LU R200, [R1+0x1dc] ;  /* 0x0001dc0001c87983 */ /* 0x000ee80000300800 */
[----:B------:R-:W3:Y:S04]  /*4490*/  LDL.LU R191, [R1+0x1d8] ;  /* 0x0001d80001bf7983 */ /* 0x000ee80000300800 */
[----:B------:R-:W3:Y:S04]  /*44a0*/  LDL.LU R197, [R1+0x1e4] ;  /* 0x0001e40001c57983 */ /* 0x000ee80000300800 */
[----:B------:R-:W3:Y:S04]  /*44b0*/  LDL.LU R192, [R1+0x1e0] ;  /* 0x0001e00001c07983 */ /* 0x000ee80000300800 */
[----:B------:R-:W3:Y:S04]  /*44c0*/  LDL.LU R199, [R1+0x1ec] ;  /* 0x0001ec0001c77983 */ /* 0x000ee80000300800 */
[----:B------:R-:W3:Y:S01]  /*44d0*/  LDL.LU R193, [R1+0x1e8] ;  /* 0x0001e80001c17983 */ /* 0x000ee20000300800 */
[----:B--2---:R-:W-:-:S03]  /*44e0*/  F2FP.F16.F32.PACK_AB R8, R148, R8 ;  /* 0x000000089408723e */ /* 0x004fc600000000ff */
[----:B------:R-:W2:Y:S01]  /*44f0*/  LDL.LU R198, [R1+0x1f4] ;  /* 0x0001f40001c67983 */ /* 0x000ea20000300800 */
[----:B-----5:R-:W-:-:S03]  /*4500*/  F2FP.F16.F32.PACK_AB R9, R149, R9 ;  /* 0x000000099509723e */ /* 0x020fc600000000ff */
[----:B------:R-:W2:Y:S01]  /*4510*/  LDL.LU R194, [R1+0x1f0] ;  /* 0x0001f00001c27983 */ /* 0x000ea20000300800 */
[----:B----4-:R-:W-:-:S03]  /*4520*/  F2FP.F16.F32.PACK_AB R10, R150, R10 ;  /* 0x0000000a960a723e */ /* 0x010fc600000000ff */
[----:B------:R-:W4:Y:S01]  /*4530*/  LDL.LU R196, [R1+0x1fc] ;  /* 0x0001fc0001c47983 */ /* 0x000f220000300800 */
[----:B------:R-:W-:-:S03]  /*4540*/  F2FP.F16.F32.PACK_AB R11, R151, R11 ;  /* 0x0000000b970b723e */ /* 0x000fc600000000ff */
[----:B------:R-:W4:Y:S04]  /*4550*/  LDL.LU R195, [R1+0x1f8] ;  /* 0x0001f80001c37983 */ /* 0x000f280000300800 */
[----:B------:R-:W5:Y:S04]  /*4560*/  LDL.LU R148, [R1+0x20c] ;  /* 0x00020c0001947983 */ /* 0x000f680000300800 */
[----:B------:R-:W5:Y:S04]  /*4570*/  LDL.LU R149, [R1+0x208] ;  /* 0x0002080001957983 */ /* 0x000f680000300800 */
[----:B------:R-:W5:Y:S04]  /*4580*/  LDL.LU R150, [R1+0x204] ;  /* 0x0002040001967983 */ /* 0x000f680000300800 */
[----:B------:R-:W5:Y:S01]  /*4590*/  LDL.LU R151, [R1+0x200] ;  /* 0x0002000001977983 */ /* 0x000f620000300800 */
[----:B------:R-:W-:Y:S01]  /*45a0*/  F2FP.F16.F32.PACK_AB R4, R3, R4 ;  /* 0x000000040304723e */ /* 0x000fe200000000ff */
[----:B------:R-:W-:Y:S01]  /*45b0*/  ULOP3.LUT UR21, UR21, 0x3, URZ, 0xc0, !UPT ;  /* 0x0000000315157892 */ /* 0x000fe2000f8ec03f */
[----:B------:R-:W-:Y:S01]  /*45c0*/  F2FP.F16.F32.PACK_AB R5, R2, R5 ;  /* 0x000000050205723e */ /* 0x000fe200000000ff */
[----:B------:R-:W1:Y:S01]  /*45d0*/  S2R R3, SR_TID.X ;  /* 0x0000000000037919 */ /* 0x000e620000002100 */
[----:B------:R-:W-:Y:S01]  /*45e0*/  F2FP.F16.F32.PACK_AB R20, R242, R20 ;  /* 0x00000014f214723e */ /* 0x000fe200000000ff */
[----:B------:R-:W-:Y:S01]  /*45f0*/  ULEA UR8, UR21, UR20, 0xf ;  /* 0x0000001415087291 */ /* 0x000fe2000f8e783f */
[----:B------:R-:W-:Y:S01]  /*4600*/  F2FP.F16.F32.PACK_AB R21, R241, R21 ;  /* 0x00000015f115723e */ /* 0x000fe200000000ff */
[----:B------:R-:W-:Y:S01]  /*4610*/  ULEA UR9, UR21, UR36, 0x6 ;  /* 0x0000002415097291 */ /* 0x000fe2000f8e303f */
[----:B------:R-:W-:Y:S01]  /*4620*/  F2FP.F16.F32.PACK_AB R22, R240, R22 ;  /* 0x00000016f016723e */ /* 0x000fe200000000ff */
[----:B------:R-:W-:Y:S01]  /*4630*/  UMOV UR10, UR11 ;  /* 0x0000000b000a7c82 */ /* 0x000fe20008000000 */
[----:B------:R-:W-:-:S02]  /*4640*/  F2FP.F16.F32.PACK_AB R23, R239, R23 ;  /* 0x00000017ef17723e */ /* 0x000fc400000000ff */
[----:B------:R-:W-:Y:S02]  /*4650*/  F2FP.F16.F32.PACK_AB R25, R27, R26 ;  /* 0x0000001a1b19723e */ /* 0x000fe400000000ff */
[----:B------:R-:W-:Y:S02]  /*4660*/  F2FP.F16.F32.PACK_AB R56, R57, R56 ;  /* 0x000000383938723e */ /* 0x000fe400000000ff */
[----:B------:R-:W-:Y:S02]  /*4670*/  F2FP.F16.F32.PACK_AB R26, R29, R28 ;  /* 0x0000001c1d1a723e */ /* 0x000fe400000000ff */
[----:B------:R-:W-:Y:S02]  /*4680*/  F2FP.F16.F32.PACK_AB R27, R31, R30 ;  /* 0x0000001e1f1b723e */ /* 0x000fe400000000ff */
[----:B------:R-:W-:Y:S02]  /*4690*/  F2FP.F16.F32.PACK_AB R57, R59, R58 ;  /* 0x0000003a3b39723e */ /* 0x000fe400000000ff */
[----:B------:R-:W-:-:S02]  /*46a0*/  F2FP.F16.F32.PACK_AB R88, R89, R88 ;  /* 0x000000585958723e */ /* 0x000fc400000000ff */
[----:B------:R-:W-:Y:S02]  /*46b0*/  F2FP.F16.F32.PACK_AB R58, R61, R60 ;  /* 0x0000003c3d3a723e */ /* 0x000fe400000000ff */
[----:B------:R-:W-:Y:S02]  /*46c0*/  F2FP.F16.F32.PACK_AB R59, R63, R62 ;  /* 0x0000003e3f3b723e */ /* 0x000fe400000000ff */
[----:B------:R-:W-:Y:S02]  /*46d0*/  F2FP.F16.F32.PACK_AB R89, R91, R90 ;  /* 0x0000005a5b59723e */ /* 0x000fe400000000ff */
[----:B------:R-:W-:Y:S02]  /*46e0*/  F2FP.F16.F32.PACK_AB R120, R121, R120 ;  /* 0x000000787978723e */ /* 0x000fe400000000ff */
[----:B------:R-:W-:Y:S02]  /*46f0*/  F2FP.F16.F32.PACK_AB R90, R93, R92 ;  /* 0x0000005c5d5a723e */ /* 0x000fe400000000ff */
[----:B------:R-:W-:-:S02]  /*4700*/  F2FP.F16.F32.PACK_AB R91, R95, R94 ;  /* 0x0000005e5f5b723e */ /* 0x000fc400000000ff */
[----:B-1----:R-:W-:Y:S02]  /*4710*/  LOP3.LUT R2, R3, 0xff, RZ, 0xc0, !PT ;  /* 0x000000ff03027812 */ /* 0x002fe400078ec0ff */
[----:B------:R-:W-:Y:S02]  /*4720*/  F2FP.F16.F32.PACK_AB R164, R226, R164 ;  /* 0x000000a4e2a4723e */ /* 0x000fe400000000ff */
[----:B------:R-:W-:Y:S02]  /*4730*/  ISETP.LT.U32.AND P0, PT, R2, 0x80, P0 ;  /* 0x000000800200780c */ /* 0x000fe40000701070 */
[----:B------:R-:W-:Y:S02]  /*4740*/  F2FP.F16.F32.PACK_AB R121, R123, R122 ;  /* 0x0000007a7b79723e */ /* 0x000fe400000000ff */
[----:B------:R-:W-:Y:S02]  /*4750*/  F2FP.F16.F32.PACK_AB R165, R225, R165 ;  /* 0x000000a5e1a5723e */ /* 0x000fe400000000ff */
[----:B------:R-:W-:-:S02]  /*4760*/  F2FP.F16.F32.PACK_AB R122, R125, R124 ;  /* 0x0000007c7d7a723e */ /* 0x000fc400000000ff */
[----:B------:R-:W-:Y:S02]  /*4770*/  F2FP.F16.F32.PACK_AB R123, R127, R126 ;  /* 0x0000007e7f7b723e */ /* 0x000fe400000000ff */
[----:B------:R-:W-:Y:S02]  /*4780*/  F2FP.F16.F32.PACK_AB R6, R252, R6 ;  /* 0x00000006fc06723e */ /* 0x000fe400000000ff */
[----:B------:R-:W-:Y:S01]  /*4790*/  F2FP.F16.F32.PACK_AB R166, R224, R166 ;  /* 0x000000a6e0a6723e */ /* 0x000fe200000000ff */
[----:B------:R-:W-:Y:S01]  /*47a0*/  VOTEU.ANY UP0, P0 ;  /* 0x00000000003f7886 */ /* 0x000fe20000000100 */
[----:B------:R-:W-:Y:S01]  /*47b0*/  F2FP.F16.F32.PACK_AB R7, R251, R7 ;  /* 0x00000007fb07723e */ /* 0x000fe200000000ff */
[----:B------:R-:W-:Y:S01]  /*47c0*/  VOTEU.ANY UP1, P0 ;  /* 0x00000000003f7886 */ /* 0x000fe20000020100 */
[----:B------:R-:W-:Y:S02]  /*47d0*/  F2FP.F16.F32.PACK_AB R152, R238, R152 ;  /* 0x00000098ee98723e */ /* 0x000fe400000000ff */
[----:B------:R-:W-:Y:S01]  /*47e0*/  F2FP.F16.F32.PACK_AB R153, R237, R153 ;  /* 0x00000099ed99723e */ /* 0x000fe200000000ff */
[----:B------:R-:W-:Y:S01]  /*47f0*/  @UP0 UMOV UR6, UR26 ;  /* 0x0000001a00060c82 */ /* 0x000fe20008000000 */
[----:B------:R-:W-:Y:S01]  /*4800*/  F2FP.F16.F32.PACK_AB R167, R223, R167 ;  /* 0x000000a7dfa7723e */ /* 0x000fe200000000ff */
[----:B------:R-:W-:Y:S01]  /*4810*/  @UP0 UMOV UR7, UR27 ;  /* 0x0000001b00070c82 */ /* 0x000fe20008000000 */
        /* <DEDUP_REMOVED lines=86> */
[----:B---3--:R-:W-:Y:S01]  /*4d80*/  F2FP.F16.F32.PACK_AB R190, R190, R0 ;  /* 0x00000000bebe723e */ /* 0x008fe200000000ff */
[----:B------:R-:W-:-:S05]  /*4d90*/  IMAD.SHL.U32 R0, R3, 0x80, RZ ;  /* 0x0000008003007824 */ /* 0x000fca00078e00ff */
[----:B------:R-:W-:Y:S02]  /*4da0*/  LOP3.LUT R0, R0, 0x780, RZ, 0xc0, !PT ;  /* 0x0000078000007812 */ /* 0x000fe400078ec0ff */
[----:B------:R-:W-:Y:S02]  /*4db0*/  F2FP.F16.F32.PACK_AB R191, R200, R191 ;  /* 0x000000bfc8bf723e */ /* 0x000fe400000000ff */
[----:B------:R-:W-:Y:S01]  /*4dc0*/  F2FP.F16.F32.PACK_AB R192, R197, R192 ;  /* 0x000000c0c5c0723e */ /* 0x000fe200000000ff */
[----:B------:R-:W-:-:S05]  /*4dd0*/  IMAD.SHL.U32 R197, R3, 0x10, RZ ;  /* 0x0000001003c57824 */ /* 0x000fca00078e00ff */
[----:B------:R-:W-:Y:S02]  /*4de0*/  LOP3.LUT R0, R0, 0x70, R197, 0xf8, !PT ;  /* 0x0000007000007812 */ /* 0x000fe400078ef8c5 */
[----:B------:R-:W-:Y:S02]  /*4df0*/  F2FP.F16.F32.PACK_AB R193, R199, R193 ;  /* 0x000000c1c7c1723e */ /* 0x000fe400000000ff */
[----:B------:R-:W-:Y:S01]  /*4e00*/  LOP3.LUT R0, R0, 0x10, R3, 0x78, !PT ;  /* 0x0000001000007812 */ /* 0x000fe200078e7803 */
[----:B------:R-:W-:-:S05]  /*4e10*/  IMAD.SHL.U32 R3, R3, 0x40, RZ ;  /* 0x0000004003037824 */ /* 0x000fca00078e00ff */
[----:B------:R-:W-:Y:S02]  /*4e20*/  LOP3.LUT R0, R0, 0x3800, R3, 0xf8, !PT ;  /* 0x0000380000007812 */ /* 0x000fe400078ef803 */
[----:B--2---:R-:W-:Y:S02]  /*4e30*/  F2FP.F16.F32.PACK_AB R194, R198, R194 ;  /* 0x000000c2c6c2723e */ /* 0x004fe400000000ff */
[C---:B------:R-:W-:Y:S01]  /*4e40*/  LOP3.LUT R3, R0.reuse, 0x20, RZ, 0x3c, !PT ;  /* 0x0000002000037812 */ /* 0x040fe200078e3cff */
[----:B------:R-:W-:Y:S01]  /*4e50*/  VIADD R2, R0, UR20 ;  /* 0x0000001400027c36 */ /* 0x000fe20008000000 */
[----:B----4-:R-:W-:-:S03]  /*4e60*/  F2FP.F16.F32.PACK_AB R195, R196, R195 ;  /* 0x000000c3c4c3723e */ /* 0x010fc600000000ff */
[----:B------:R-:W-:Y:S01]  /*4e70*/  VIADD R3, R3, UR20 ;  /* 0x0000001403037c36 */ /* 0x000fe20008000000 */
[----:B------:R1:W-:Y:S04]  /*4e80*/  STSM.16.M88.4 [R2], R8 ;  /* 0x0000000802007844 */ /* 0x0003e80000000200 */
[----:B------:R-:W-:Y:S01]  /*4e90*/  STSM.16.M88.4 [R2+0x8000], R20 ;  /* 0x0080001402007844 */ /* 0x000fe20000000200 */
[----:B-----5:R-:W-:-:S03]  /*4ea0*/  F2FP.F16.F32.PACK_AB R146, R149, R148 ;  /* 0x000000949592723e */ /* 0x020fc600000000ff */
[----:B------:R-:W-:Y:S04]  /*4eb0*/  STSM.16.M88.4 [R2+0x10000], R164 ;  /* 0x010000a402007844 */ /* 0x000fe80000000200 */
[----:B------:R-:W-:Y:S01]  /*4ec0*/  STSM.16.M88.4 [R2+0x18000], R180 ;  /* 0x018000b402007844 */ /* 0x000fe20000000200 */
[----:B------:R-:W-:-:S03]  /*4ed0*/  F2FP.F16.F32.PACK_AB R147, R151, R150 ;  /* 0x000000969793723e */ /* 0x000fc600000000ff */
[----:B------:R-:W-:Y:S01]  /*4ee0*/  STSM.16.M88.4 [R2+0x4000], R24 ;  /* 0x0040001802007844 */ /* 0x000fe20000000200 */
[C---:B-1----:R-:W-:Y:S02]  /*4ef0*/  LOP3.LUT R8, R0.reuse, 0x40, RZ, 0x3c, !PT ;  /* 0x0000004000087812 */ /* 0x042fe400078e3cff */
[----:B------:R-:W-:Y:S01]  /*4f00*/  LOP3.LUT R0, R0, 0x60, RZ, 0x3c, !PT ;  /* 0x0000006000007812 */ /* 0x000fe200078e3cff */
[----:B------:R-:W-:Y:S02]  /*4f10*/  STSM.16.M88.4 [R2+0xc000], R56 ;  /* 0x00c0003802007844 */ /* 0x000fe40000000200 */
[----:B------:R-:W-:Y:S02]  /*4f20*/  VIADD R8, R8, UR20 ;  /* 0x0000001408087c36 */ /* 0x000fe40008000000 */
[----:B------:R-:W-:Y:S01]  /*4f30*/  STSM.16.M88.4 [R2+0x14000], R88 ;  /* 0x0140005802007844 */ /* 0x000fe20000000200 */
[----:B------:R-:W-:-:S03]  /*4f40*/  VIADD R0, R0, UR20 ;  /* 0x0000001400007c36 */ /* 0x000fc60008000000 */
[----:B------:R-:W-:Y:S04]  /*4f50*/  STSM.16.M88.4 [R2+0x1c000], R120 ;  /* 0x01c0007802007844 */ /* 0x000fe80000000200 */
[----:B------:R-:W-:Y:S04]  /*4f60*/  STSM.16.M88.4 [R3], R4 ;  /* 0x0000000403007844 */ /* 0x000fe80000000200 */
[----:B------:R-:W-:Y:S04]  /*4f70*/  STSM.16.M88.4 [R3+0x8000], R152 ;  /* 0x0080009803007844 */ /* 0x000fe80000000200 */
[----:B------:R-:W-:Y:S04]  /*4f80*/  STSM.16.M88.4 [R3+0x10000], R168 ;  /* 0x010000a803007844 */ /* 0x000fe80000000200 */
[----:B------:R-:W-:Y:S04]  /*4f90*/  STSM.16.M88.4 [R3+0x18000], R184 ;  /* 0x018000b803007844 */ /* 0x000fe80000000200 */
[----:B------:R-:W-:Y:S04]  /*4fa0*/  STSM.16.M88.4 [R3+0x4000], R32 ;  /* 0x0040002003007844 */ /* 0x000fe80000000200 */
[----:B------:R-:W-:Y:S04]  /*4fb0*/  STSM.16.M88.4 [R3+0xc000], R64 ;  /* 0x00c0004003007844 */ /* 0x000fe80000000200 */
[----:B------:R-:W-:Y:S04]  /*4fc0*/  STSM.16.M88.4 [R3+0x14000], R96 ;  /* 0x0140006003007844 */ /* 0x000fe80000000200 */
        /* <DEDUP_REMOVED lines=16> */
[----:B------:R-:W-:Y:S01]  /*50d0*/  STSM.16.M88.4 [R0+0x1c000], R144 ;  /* 0x01c0009000007844 */ /* 0x000fe20000000200 */
[----:B------:R1:W-:Y:S06]  /*50e0*/  MEMBAR.ALL.CTA ;  /* 0x0000000000007992 */ /* 0x0003ec0000008000 */
[----:B-1----:R-:W1:Y:S02]  /*50f0*/  FENCE.VIEW.ASYNC.S ;  /* 0x00000000000073c6 */ /* 0x002e640000000000 */
[----:B-1----:R-:W-:Y:S06]  /*5100*/  BAR.SYNC.DEFER_BLOCKING 0x0 ;  /* 0x0000000000007b1d */ /* 0x002fec0000010000 */
[----:B------:R1:W-:Y:S01]  /*5110*/  @UP1 UTMASTG.2D [UR8], [UR6] ;  /* 0x00000008060013b5 */ /* 0x0003e20008008000 */
[----:B------:R0:W-:Y:S01]  /*5120*/  UTMACMDFLUSH ;  /* 0x00000000000079b7 */ /* 0x0001e20000000000 */
[----:B------:R-:W-:-:S04]  /*5130*/  DEPBAR.LE SB0, 0x0 ;  /* 0x000080000000791a */ /* 0x000fc80000000000 */
[----:B------:R-:W-:Y:S06]  /*5140*/  BAR.SYNC.DEFER_BLOCKING 0x0 ;  /* 0x0000000000007b1d */ /* 0x000fec0000010000 */
[----:B-1----:R-:W-:Y:S05]  /*5150*/  EXIT ;  /* 0x000000000000794d */ /* 0x002fea0003800000 */
.L_x_48:
[----:B------:R-:W1:Y:S02]  /*5160*/  SYNCS.PHASECHK.TRANS64.TRYWAIT P0, [UR19+0x30000], R0 ;  /* 0x03000000ff0075a7 */ /* 0x000e640008000153 */
[----:B-1----:R-:W-:Y:S05]  /*5170*/  @!P0 BRA `(.L_x_48) ;  /* 0xfffffffc00f88947 */ /* 0x002fea000383ffff */
[----:B------:R-:W-:Y:S05]  /*5180*/  BRA `(.L_x_50) ;  /* 0xffffffdc003c7947 */ /* 0x000fea000383ffff */
.L_x_51:
[----:B------:R-:W-:-:S00]  /*5190*/  BRA `(.L_x_51) ;  /* 0xfffffffc00fc7947 */ /* 0x000fc0000383ffff */
[----:B------:R-:W-:-:S00]  /*51a0*/  NOP ;  /* 0x0000000000007918 */ /* 0x000fc00000000000 */
        /* <DEDUP_REMOVED lines=13> */
.L_x_52:


//--------------------- .nv.shared.gluon_wgmma    --------------------------
	.section	.nv.shared.gluon_wgmma,"aw",@nobits
	.sectionflags	@""
	.align	16
	.zero		1024


//--------------------- .nv.shared.reserved.0     --------------------------
	.section	.nv.shared.reserved.0,"aw",@nobits
	.weak		__nv_reservedSMEM_offset_0_alias
	.size		__nv_reservedSMEM_offset_0_alias, 0, 0
	.other		__nv_reservedSMEM_offset_0_alias,@"STO_CUDA_RESERVED_SHARED STV_DEFAULT"
__nv_reservedSMEM_offset_0_alias:
	.zero		0


//--------------------- .nv.constant0.gluon_wgmma --------------------------
	.section	.nv.constant0.gluon_wgmma,"a",@progbits
	.sectionflags	@""
	.align	4
.nv.constant0.gluon_wgmma:
	.zero		608


//--------------------- SYMBOLS --------------------------

	.type		.nv.reservedSmem.offset0,@object
	.size		.nv.reservedSmem.offset0,0x4
